	.target	sm_100a

	.elftype	@"ET_EXEC"


//--------------------- .note.nv.tkinfo           --------------------------
	.section	.note.nv.tkinfo,"",@"SHT_NOTE"
	.sectionflags	@"SHF_NOTE_NV_TKINFO"
	.tkinfo
        /*0018*/ 	.word	0x00000002
        /*0030*/ 	.string	""
        /*0030*/ 	.string	"ptxas"
        /*0030*/ 	.string	"Cuda compilation tools, release 13.0, V13.0.88"
        /*0030*/ 	.string	"Build cuda_13.0.r13.0/compiler.36424714_0"
        /*0030*/ 	.string	"-arch sm_100a -m 64 "



//--------------------- .note.nv.cuinfo           --------------------------
	.section	.note.nv.cuinfo,"",@"SHT_NOTE"
	.sectionflags	@"SHF_NOTE_NV_CUINFO"
        /*0018*/ 	.short	0x0002
        /*001a*/ 	.short	0x0064
        /*001c*/ 	.short	0x0082
	.zero		2


//--------------------- .nv.info                  --------------------------
	.section	.nv.info,"",@"SHT_CUDA_INFO"
	.align	4


	//----- nvinfo : EIATTR_REGCOUNT
	.align		4
        /*0000*/ 	.byte	0x04, 0x2f
        /*0002*/ 	.short	(.L_19 - .L_18)
	.align		4
.L_18:
        /*0004*/ 	.word	index@(_ZN7cutlass13device_kernelINS_4gemm6kernel13GemmUniversalIN4cute5tupleIJiiiiEEENS1_10collective13CollectiveMmaINS1_35MainloopSm100TmaUmmaWarpSpecializedILi8ELi2ELi4ENS5_IJNS4_1CILi1EEESB_SB_EEEEENS5_IJNSA_ILi128EEENSA_ILi64EEENSA_ILi32EEEEEENS_10tfloat32_tENS5_IJlSB_lEEESI_SJ_NS4_8TiledMMAINS4_8MMA_AtomIJNS4_17SM100_MMA_TF32_SSISI_SI_fLi128ELi64ELNS4_4UMMA5MajorE0ELSO_0ELNSN_7ScaleInE0ELSP_0EEEEEENS4_6LayoutISC_NS5_IJNSA_ILi0EEEST_ST_EEEEENS5_IJNS4_10UnderscoreESW_SW_EEEEENS4_13SM90_TMA_LOADENS4_14ComposedLayoutINS4_7SwizzleILi3ELi4ELi3EEENS4_18smem_ptr_flag_bitsILi32EEENSS_INS5_IJNSA_ILi8EEESG_EEENS5_IJSG_SB_EEEEEEEvNS4_8identityESZ_S19_vS1A_EENS_8epilogue10collective18CollectiveEpilogueINS1C_23Sm100TmaWarpSpecializedILi4ELi2ELi16ELb1ELb0EEEJSH_NS5_IJNSS_ISE_SB_EENSS_INSA_ILi16EEESB_EEEEESI_SJ_SI_SJ_NS1C_6fusion15FusionCallbacksIS1G_NS1L_17LinearCombinationISI_fSI_fLNS_15FloatRoundStyleE2EEESH_S1K_JEEENS4_5SM1004TMEM4LOAD26SM100_TMEM_LOAD_32dp32b16xESZ_NS10_INS11_ILi2ELi4ELi3EEES14_NSS_INS5_IJS15_S1I_EEENS5_IJS1I_SB_EEEEEEENS4_39AutoVectorizingCopyWithAssumedAlignmentILi128EEENS4_14SM90_TMA_STOREES1Z_S21_S21_EEEvvEEEEvNT_6ParamsE)
        /*0008*/ 	.word	0x00000060


	//----- nvinfo : EIATTR_FRAME_SIZE
	.align		4
.L_19:
        /*000c*/ 	.byte	0x04, 0x11
        /*000e*/ 	.short	(.L_21 - .L_20)
	.align		4
.L_20:
        /*0010*/ 	.word	index@($__internal_2_$__cuda_sm10x_tcgen05_guardrail_trap_unallocated_columns_being_dealloced)
        /*0014*/ 	.word	0x00000000


	//----- nvinfo : EIATTR_FRAME_SIZE
	.align		4
.L_21:
        /*0018*/ 	.byte	0x04, 0x11
        /*001a*/ 	.short	(.L_23 - .L_22)
	.align		4
.L_22:
        /*001c*/ 	.word	index@($__internal_1_$__cuda_sm10x_tcgen05_guardrail_trap_phase_invalid_during_alloc)
        /*0020*/ 	.word	0x00000000


	//----- nvinfo : EIATTR_FRAME_SIZE
	.align		4
.L_23:
        /*0024*/ 	.byte	0x04, 0x11
        /*0026*/ 	.short	(.L_25 - .L_24)
	.align		4
.L_24:
        /*0028*/ 	.word	index@($__internal_0_$__cuda_sm10x_tcgen05_guardrail_trap_col_being_dealloced_not_returned_by_alloc)
        /*002c*/ 	.word	0x00000000


	//----- nvinfo : EIATTR_FRAME_SIZE
	.align		4
.L_25:
        /*0030*/ 	.byte	0x04, 0x11
        /*0032*/ 	.short	(.L_27 - .L_26)
	.align		4
.L_26:
        /*0034*/ 	.word	index@(_ZN7cutlass13device_kernelINS_4gemm6kernel13GemmUniversalIN4cute5tupleIJiiiiEEENS1_10collective13CollectiveMmaINS1_35MainloopSm100TmaUmmaWarpSpecializedILi8ELi2ELi4ENS5_IJNS4_1CILi1EEESB_SB_EEEEENS5_IJNSA_ILi128EEENSA_ILi64EEENSA_ILi32EEEEEENS_10tfloat32_tENS5_IJlSB_lEEESI_SJ_NS4_8TiledMMAINS4_8MMA_AtomIJNS4_17SM100_MMA_TF32_SSISI_SI_fLi128ELi64ELNS4_4UMMA5MajorE0ELSO_0ELNSN_7ScaleInE0ELSP_0EEEEEENS4_6LayoutISC_NS5_IJNSA_ILi0EEEST_ST_EEEEENS5_IJNS4_10UnderscoreESW_SW_EEEEENS4_13SM90_TMA_LOADENS4_14ComposedLayoutINS4_7SwizzleILi3ELi4ELi3EEENS4_18smem_ptr_flag_bitsILi32EEENSS_INS5_IJNSA_ILi8EEESG_EEENS5_IJSG_SB_EEEEEEEvNS4_8identityESZ_S19_vS1A_EENS_8epilogue10collective18CollectiveEpilogueINS1C_23Sm100TmaWarpSpecializedILi4ELi2ELi16ELb1ELb0EEEJSH_NS5_IJNSS_ISE_SB_EENSS_INSA_ILi16EEESB_EEEEESI_SJ_SI_SJ_NS1C_6fusion15FusionCallbacksIS1G_NS1L_17LinearCombinationISI_fSI_fLNS_15FloatRoundStyleE2EEESH_S1K_JEEENS4_5SM1004TMEM4LOAD26SM100_TMEM_LOAD_32dp32b16xESZ_NS10_INS11_ILi2ELi4ELi3EEES14_NSS_INS5_IJS15_S1I_EEENS5_IJS1I_SB_EEEEEEENS4_39AutoVectorizingCopyWithAssumedAlignmentILi128EEENS4_14SM90_TMA_STOREES1Z_S21_S21_EEEvvEEEEvNT_6ParamsE)
        /*0038*/ 	.word	0x00000000


	//----- nvinfo : EIATTR_MIN_STACK_SIZE
	.align		4
.L_27:
        /*003c*/ 	.byte	0x04, 0x12
        /*003e*/ 	.short	(.L_29 - .L_28)
	.align		4
.L_28:
        /*0040*/ 	.word	index@(_ZN7cutlass13device_kernelINS_4gemm6kernel13GemmUniversalIN4cute5tupleIJiiiiEEENS1_10collective13CollectiveMmaINS1_35MainloopSm100TmaUmmaWarpSpecializedILi8ELi2ELi4ENS5_IJNS4_1CILi1EEESB_SB_EEEEENS5_IJNSA_ILi128EEENSA_ILi64EEENSA_ILi32EEEEEENS_10tfloat32_tENS5_IJlSB_lEEESI_SJ_NS4_8TiledMMAINS4_8MMA_AtomIJNS4_17SM100_MMA_TF32_SSISI_SI_fLi128ELi64ELNS4_4UMMA5MajorE0ELSO_0ELNSN_7ScaleInE0ELSP_0EEEEEENS4_6LayoutISC_NS5_IJNSA_ILi0EEEST_ST_EEEEENS5_IJNS4_10UnderscoreESW_SW_EEEEENS4_13SM90_TMA_LOADENS4_14ComposedLayoutINS4_7SwizzleILi3ELi4ELi3EEENS4_18smem_ptr_flag_bitsILi32EEENSS_INS5_IJNSA_ILi8EEESG_EEENS5_IJSG_SB_EEEEEEEvNS4_8identityESZ_S19_vS1A_EENS_8epilogue10collective18CollectiveEpilogueINS1C_23Sm100TmaWarpSpecializedILi4ELi2ELi16ELb1ELb0EEEJSH_NS5_IJNSS_ISE_SB_EENSS_INSA_ILi16EEESB_EEEEESI_SJ_SI_SJ_NS1C_6fusion15FusionCallbacksIS1G_NS1L_17LinearCombinationISI_fSI_fLNS_15FloatRoundStyleE2EEESH_S1K_JEEENS4_5SM1004TMEM4LOAD26SM100_TMEM_LOAD_32dp32b16xESZ_NS10_INS11_ILi2ELi4ELi3EEES14_NSS_INS5_IJS15_S1I_EEENS5_IJS1I_SB_EEEEEEENS4_39AutoVectorizingCopyWithAssumedAlignmentILi128EEENS4_14SM90_TMA_STOREES1Z_S21_S21_EEEvvEEEEvNT_6ParamsE)
        /*0044*/ 	.word	0x00000000
.L_29:


//--------------------- .nv.compat                --------------------------
	.section	.nv.compat,"",@"SHT_CUDA_COMPAT_INFO"
	.align	4
        /*0000*/ 	.byte	0x02, 0x09, 0x01, 0x00, 0x02, 0x02, 0x02, 0x00, 0x02, 0x05, 0x05, 0x00, 0x03, 0x07, 0x01, 0x01
        /*0010*/ 	.byte	0x02, 0x03, 0x01, 0x00, 0x02, 0x06, 0x01, 0x00, 0x04, 0x0b, 0x08, 0x00, 0x09, 0x00, 0x00, 0x00
        /*0020*/ 	.byte	0x00, 0x00, 0x00, 0x00


//--------------------- .nv.info._ZN7cutlass13device_kernelINS_4gemm6kernel13GemmUniversalIN4cute5tupleIJiiiiEEENS1_10collective13CollectiveMmaINS1_35MainloopSm100TmaUmmaWarpSpecializedILi8ELi2ELi4ENS5_IJNS4_1CILi1EEESB_SB_EEEEENS5_IJNSA_ILi128EEENSA_ILi64EEENSA_ILi32EEEEEENS_10tfloat32_tENS5_IJlSB_lEEESI_SJ_NS4_8TiledMMAINS4_8MMA_AtomIJNS4_17SM100_MMA_TF32_SSISI_SI_fLi128ELi64ELNS4_4UMMA5MajorE0ELSO_0ELNSN_7ScaleInE0ELSP_0EEEEEENS4_6LayoutISC_NS5_IJNSA_ILi0EEEST_ST_EEEEENS5_IJNS4_10UnderscoreESW_SW_EEEEENS4_13SM90_TMA_LOADENS4_14ComposedLayoutINS4_7SwizzleILi3ELi4ELi3EEENS4_18smem_ptr_flag_bitsILi32EEENSS_INS5_IJNSA_ILi8EEESG_EEENS5_IJSG_SB_EEEEEEEvNS4_8identityESZ_S19_vS1A_EENS_8epilogue10collective18CollectiveEpilogueINS1C_23Sm100TmaWarpSpecializedILi4ELi2ELi16ELb1ELb0EEEJSH_NS5_IJNSS_ISE_SB_EENSS_INSA_ILi16EEESB_EEEEESI_SJ_SI_SJ_NS1C_6fusion15FusionCallbacksIS1G_NS1L_17LinearCombinationISI_fSI_fLNS_15FloatRoundStyleE2EEESH_S1K_JEEENS4_5SM1004TMEM4LOAD26SM100_TMEM_LOAD_32dp32b16xESZ_NS10_INS11_ILi2ELi4ELi3EEES14_NSS_INS5_IJS15_S1I_EEENS5_IJS1I_SB_EEEEEEENS4_39AutoVectorizingCopyWithAssumedAlignmentILi128EEENS4_14SM90_TMA_STOREES1Z_S21_S21_EEEvvEEEEvNT_6ParamsE --------------------------
	.section	.nv.info._ZN7cutlass13device_kernelINS_4gemm6kernel13GemmUniversalIN4cute5tupleIJiiiiEEENS1_10collective13CollectiveMmaINS1_35MainloopSm100TmaUmmaWarpSpecializedILi8ELi2ELi4ENS5_IJNS4_1CILi1EEESB_SB_EEEEENS5_IJNSA_ILi128EEENSA_ILi64EEENSA_ILi32EEEEEENS_10tfloat32_tENS5_IJlSB_lEEESI_SJ_NS4_8TiledMMAINS4_8MMA_AtomIJNS4_17SM100_MMA_TF32_SSISI_SI_fLi128ELi64ELNS4_4UMMA5MajorE0ELSO_0ELNSN_7ScaleInE0ELSP_0EEEEEENS4_6LayoutISC_NS5_IJNSA_ILi0EEEST_ST_EEEEENS5_IJNS4_10UnderscoreESW_SW_EEEEENS4_13SM90_TMA_LOADENS4_14ComposedLayoutINS4_7SwizzleILi3ELi4ELi3EEENS4_18smem_ptr_flag_bitsILi32EEENSS_INS5_IJNSA_ILi8EEESG_EEENS5_IJSG_SB_EEEEEEEvNS4_8identityESZ_S19_vS1A_EENS_8epilogue10collective18CollectiveEpilogueINS1C_23Sm100TmaWarpSpecializedILi4ELi2ELi16ELb1ELb0EEEJSH_NS5_IJNSS_ISE_SB_EENSS_INSA_ILi16EEESB_EEEEESI_SJ_SI_SJ_NS1C_6fusion15FusionCallbacksIS1G_NS1L_17LinearCombinationISI_fSI_fLNS_15FloatRoundStyleE2EEESH_S1K_JEEENS4_5SM1004TMEM4LOAD26SM100_TMEM_LOAD_32dp32b16xESZ_NS10_INS11_ILi2ELi4ELi3EEES14_NSS_INS5_IJS15_S1I_EEENS5_IJS1I_SB_EEEEEEENS4_39AutoVectorizingCopyWithAssumedAlignmentILi128EEENS4_14SM90_TMA_STOREES1Z_S21_S21_EEEvvEEEEvNT_6ParamsE,"",@"SHT_CUDA_INFO"
	.sectionflags	@""
	.align	4


	//----- nvinfo : EIATTR_CUDA_API_VERSION
	.align		4
        /*0000*/ 	.byte	0x04, 0x37
        /*0002*/ 	.short	(.L_31 - .L_30)
.L_30:
        /*0004*/ 	.word	0x00000082


	//----- nvinfo : EIATTR_KPARAM_INFO
	.align		4
.L_31:
        /*0008*/ 	.byte	0x04, 0x17
        /*000a*/ 	.short	(.L_33 - .L_32)
.L_32:
        /*000c*/ 	.word	0x00000000
        /*0010*/ 	.short	0x0000
        /*0012*/ 	.short	0x0000
        /*0014*/ 	.byte	0x00, 0xf0, 0x01, 0x20


	//----- nvinfo : EIATTR_AT_ENTRY_FRAGMENTS
	.align		4
.L_33:
        /*0018*/ 	.byte	0x04, 0x4f
        /*001a*/ 	.short	(.L_35 - .L_34)


	//   ....[0]....
.L_34:
        /*001c*/ 	.word	0x00000006


	//----- nvinfo : EIATTR_RESERVED_SMEM_USED
	.align		4
.L_35:
        /*0020*/ 	.byte	0x01, 0x41
	.zero		2


	//----- nvinfo : EIATTR_SPARSE_MMA_MASK
	.align		4
        /*0024*/ 	.byte	0x03, 0x50
        /*0026*/ 	.short	0x0000


	//----- nvinfo : EIATTR_TCGEN05_1CTA_USED
	.align		4
        /*0028*/ 	.byte	0x01, 0x51
	.zero		2


	//----- nvinfo : EIATTR_MAXREG_COUNT
	.align		4
        /*002c*/ 	.byte	0x03, 0x1b
        /*002e*/ 	.short	0x00ff


	//----- nvinfo : EIATTR_NUM_BARRIERS
	.align		4
        /*0030*/ 	.byte	0x02, 0x4c
        /*0032*/ 	.byte	0x07
	.zero		1


	//----- nvinfo : EIATTR_EXTERNS
	.align		4
        /*0034*/ 	.byte	0x04, 0x0f
        /*0036*/ 	.short	(.L_37 - .L_36)


	//   ....[0]....
	.align		4
.L_36:
        /*0038*/ 	.word	index@(__assertfail)


	//----- nvinfo : EIATTR_MERCURY_ISA_VERSION
	.align		4
.L_37:
        /*003c*/ 	.byte	0x03, 0x5f
        /*003e*/ 	.short	0x0101


	//----- nvinfo : EIATTR_INT_WARP_WIDE_INSTR_OFFSETS
	.align		4
        /*0040*/ 	.byte	0x04, 0x31
        /*0042*/ 	.short	(.L_39 - .L_38)


	//   ....[0]....
.L_38:
        /*0044*/ 	.word	0x00001e70


	//   ....[1]....
        /*0048*/ 	.word	0x00003b00


	//   ....[2]....
        /*004c*/ 	.word	0x00003b20


	//   ....[3]....
        /*0050*/ 	.word	0x00003b50


	//   ....[4]....
        /*0054*/ 	.word	0x00004490


	//   ....[5]....
        /*0058*/ 	.word	0x00004500


	//   ....[6]....
        /*005c*/ 	.word	0x000045e0


	//   ....[7]....
        /*0060*/ 	.word	0x00004660


	//   ....[8]....
        /*0064*/ 	.word	0x00004770


	//   ....[9]....
        /*0068*/ 	.word	0x00004800


	//   ....[10]....
        /*006c*/ 	.word	0x000049e0


	//   ....[11]....
        /*0070*/ 	.word	0x00004b40


	//----- nvinfo : EIATTR_COOP_GROUP_MASK_REGIDS
	.align		4
.L_39:
        /*0074*/ 	.byte	0x04, 0x29
        /*0076*/ 	.short	(.L_41 - .L_40)


	//   ....[0]....
.L_40:
        /*0078*/ 	.word	0xffffffff


	//   ....[1]....
        /*007c*/ 	.word	0xffffffff


	//   ....[2]....
        /*0080*/ 	.word	0xffffffff


	//   ....[3]....
        /*0084*/ 	.word	0xffffffff


	//   ....[4]....
        /*0088*/ 	.word	0xffffffff


	//   ....[5]....
        /*008c*/ 	.word	0xffffffff


	//   ....[6]....
        /*0090*/ 	.word	0xffffffff


	//   ....[7]....
        /*0094*/ 	.word	0xffffffff


	//   ....[8]....
        /*0098*/ 	.word	0xffffffff


	//   ....[9]....
        /*009c*/ 	.word	0xffffffff


	//   ....[10]....
        /*00a0*/ 	.word	0xffffffff


	//   ....[11]....
        /*00a4*/ 	.word	0xffffffff


	//   ....[12]....
        /*00a8*/ 	.word	0xffffffff


	//----- nvinfo : EIATTR_COOP_GROUP_INSTR_OFFSETS
	.align		4
.L_41:
        /*00ac*/ 	.byte	0x04, 0x28
        /*00ae*/ 	.short	(.L_43 - .L_42)


	//   ....[0]....
.L_42:
        /*00b0*/ 	.word	0x00000090


	//   ....[1]....
        /*00b4*/ 	.word	0x000004d0


	//   ....[2]....
        /*00b8*/ 	.word	0x000006c0


	//   ....[3]....
        /*00bc*/ 	.word	0x00000860


	//   ....[4]....
        /*00c0*/ 	.word	0x00000960


	//   ....[5]....
        /*00c4*/ 	.word	0x00000ad0


	//   ....[6]....
        /*00c8*/ 	.word	0x00000c70


	//   ....[7]....
        /*00cc*/ 	.word	0x00001d50


	//   ....[8]....
        /*00d0*/ 	.word	0x00002d70


	//   ....[9]....
        /*00d4*/ 	.word	0x00002f80


	//   ....[10]....
        /*00d8*/ 	.word	0x00002fb0


	//   ....[11]....
        /*00dc*/ 	.word	0x000039e0


	//   ....[12]....
        /*00e0*/ 	.word	0x00003c10


	//----- nvinfo : EIATTR_VRC_CTA_INIT_COUNT
	.align		4
.L_43:
        /*00e4*/ 	.byte	0x02, 0x4a
        /*00e6*/ 	.byte	0x80
	.zero		1


	//----- nvinfo : EIATTR_SYSCALL_OFFSETS
	.align		4
        /*00e8*/ 	.byte	0x04, 0x46
        /*00ea*/ 	.short	(.L_45 - .L_44)


	//   ....[0]....
.L_44:
        /*00ec*/ 	.word	0x000055c0


	//   ....[1]....
        /*00f0*/ 	.word	0x000056b0


	//   ....[2]....
        /*00f4*/ 	.word	0x00005e20


	//   ....[3]....
        /*00f8*/ 	.word	0x000067a0


	//   ....[4]....
        /*00fc*/ 	.word	0x000070f0


	//   ....[5]....
        /*0100*/ 	.word	0x00007a40


	//----- nvinfo : EIATTR_MBARRIER_INSTR_OFFSETS
	.align		4
.L_45:
        /*0104*/ 	.byte	0x04, 0x39
        /*0106*/ 	.short	(.L_47 - .L_46)


	//   ....[0]....
.L_46:
        /*0108*/ 	.word	0x000005b0
        /*010c*/ 	.word	0x000000ff
        /*0110*/ 	.word	0x00000000
        /*0114*/ 	.short	0x0100
        /*0116*/ 	.byte	0x05
	.zero		1


	//   ....[1]....
        /*0118*/ 	.word	0x000005c0
        /*011c*/ 	.word	0x000000ff
        /*0120*/ 	.word	0x00000040
        /*0124*/ 	.short	0x0100
        /*0126*/ 	.byte	0x05
	.zero		1


	//   ....[2]....
        /*0128*/ 	.word	0x000005d0
        /*012c*/ 	.word	0x000000ff
        /*0130*/ 	.word	0x00000008
        /*0134*/ 	.short	0x0100
        /*0136*/ 	.byte	0x05
	.zero		1


	//   ....[3]....
        /*0138*/ 	.word	0x000005e0
        /*013c*/ 	.word	0x000000ff
        /*0140*/ 	.word	0x00000048
        /*0144*/ 	.short	0x0100
        /*0146*/ 	.byte	0x05
	.zero		1


	//   ....[4]....
        /*0148*/ 	.word	0x000005f0
        /*014c*/ 	.word	0x000000ff
        /*0150*/ 	.word	0x00000010
        /*0154*/ 	.short	0x0100
        /*0156*/ 	.byte	0x05
	.zero		1


	//   ....[5]....
        /*0158*/ 	.word	0x00000600
        /*015c*/ 	.word	0x000000ff
        /*0160*/ 	.word	0x00000050
        /*0164*/ 	.short	0x0100
        /*0166*/ 	.byte	0x05
	.zero		1


	//   ....[6]....
        /*0168*/ 	.word	0x00000610
        /*016c*/ 	.word	0x000000ff
        /*0170*/ 	.word	0x00000018
        /*0174*/ 	.short	0x0100
        /*0176*/ 	.byte	0x05
	.zero		1


	//   ....[7]....
        /*0178*/ 	.word	0x00000620
        /*017c*/ 	.word	0x000000ff
        /*0180*/ 	.word	0x00000058
        /*0184*/ 	.short	0x0100
        /*0186*/ 	.byte	0x05
	.zero		1


	//   ....[8]....
        /*0188*/ 	.word	0x00000630
        /*018c*/ 	.word	0x000000ff
        /*0190*/ 	.word	0x00000020
        /*0194*/ 	.short	0x0100
        /*0196*/ 	.byte	0x05
	.zero		1


	//   ....[9]....
        /*0198*/ 	.word	0x00000640
        /*019c*/ 	.word	0x000000ff
        /*01a0*/ 	.word	0x00000060
        /*01a4*/ 	.short	0x0100
        /*01a6*/ 	.byte	0x05
	.zero		1


	//   ....[10]....
        /*01a8*/ 	.word	0x00000650
        /*01ac*/ 	.word	0x000000ff
        /*01b0*/ 	.word	0x00000028
        /*01b4*/ 	.short	0x0100
        /*01b6*/ 	.byte	0x05
	.zero		1


	//   ....[11]....
        /*01b8*/ 	.word	0x00000660
        /*01bc*/ 	.word	0x000000ff
        /*01c0*/ 	.word	0x00000068
        /*01c4*/ 	.short	0x0100
        /*01c6*/ 	.byte	0x05
	.zero		1


	//   ....[12]....
        /*01c8*/ 	.word	0x00000670
        /*01cc*/ 	.word	0x000000ff
        /*01d0*/ 	.word	0x00000030
        /*01d4*/ 	.short	0x0100
        /*01d6*/ 	.byte	0x05
	.zero		1


	//   ....[13]....
        /*01d8*/ 	.word	0x00000680
        /*01dc*/ 	.word	0x000000ff
        /*01e0*/ 	.word	0x00000070
        /*01e4*/ 	.short	0x0100
        /*01e6*/ 	.byte	0x05
	.zero		1


	//   ....[14]....
        /*01e8*/ 	.word	0x00000690
        /*01ec*/ 	.word	0x000000ff
        /*01f0*/ 	.word	0x00000038
        /*01f4*/ 	.short	0x0100
        /*01f6*/ 	.byte	0x05
	.zero		1


	//   ....[15]....
        /*01f8*/ 	.word	0x000006a0
        /*01fc*/ 	.word	0x000000ff
        /*0200*/ 	.word	0x00000078
        /*0204*/ 	.short	0x0100
        /*0206*/ 	.byte	0x05
	.zero		1


	//   ....[16]....
        /*0208*/ 	.word	0x000007d0
        /*020c*/ 	.word	0x000000ff
        /*0210*/ 	.word	0x00000080
        /*0214*/ 	.short	0x0100
        /*0216*/ 	.byte	0x07
	.zero		1


	//   ....[17]....
        /*0218*/ 	.word	0x000007e0
        /*021c*/ 	.word	0x000000ff
        /*0220*/ 	.word	0x000000a0
        /*0224*/ 	.short	0x0100
        /*0226*/ 	.byte	0x07
	.zero		1


	//   ....[18]....
        /*0228*/ 	.word	0x000007f0
        /*022c*/ 	.word	0x000000ff
        /*0230*/ 	.word	0x00000088
        /*0234*/ 	.short	0x0100
        /*0236*/ 	.byte	0x07
	.zero		1


	//   ....[19]....
        /*0238*/ 	.word	0x00000800
        /*023c*/ 	.word	0x000000ff
        /*0240*/ 	.word	0x000000a8
        /*0244*/ 	.short	0x0100
        /*0246*/ 	.byte	0x07
	.zero		1


	//   ....[20]....
        /*0248*/ 	.word	0x00000810
        /*024c*/ 	.word	0x000000ff
        /*0250*/ 	.word	0x00000090
        /*0254*/ 	.short	0x0100
        /*0256*/ 	.byte	0x07
	.zero		1


	//   ....[21]....
        /*0258*/ 	.word	0x00000820
        /*025c*/ 	.word	0x000000ff
        /*0260*/ 	.word	0x000000b0
        /*0264*/ 	.short	0x0100
        /*0266*/ 	.byte	0x07
	.zero		1


	//   ....[22]....
        /*0268*/ 	.word	0x00000830
        /*026c*/ 	.word	0x000000ff
        /*0270*/ 	.word	0x00000098
        /*0274*/ 	.short	0x0100
        /*0276*/ 	.byte	0x07
	.zero		1


	//   ....[23]....
        /*0278*/ 	.word	0x00000840
        /*027c*/ 	.word	0x000000ff
        /*0280*/ 	.word	0x000000b8
        /*0284*/ 	.short	0x0100
        /*0286*/ 	.byte	0x07
	.zero		1


	//   ....[24]....
        /*0288*/ 	.word	0x00000930
        /*028c*/ 	.word	0x000000ff
        /*0290*/ 	.word	0x000000c0
        /*0294*/ 	.short	0x0100
        /*0296*/ 	.byte	0x05
	.zero		1


	//   ....[25]....
        /*0298*/ 	.word	0x00000940
        /*029c*/ 	.word	0x000000ff
        /*02a0*/ 	.word	0x000000c8
        /*02a4*/ 	.short	0x0100
        /*02a6*/ 	.byte	0x05
	.zero		1


	//   ....[26]....
        /*02a8*/ 	.word	0x00000a80
        /*02ac*/ 	.word	0x000000ff
        /*02b0*/ 	.word	0x000000d0
        /*02b4*/ 	.short	0x0100
        /*02b6*/ 	.byte	0x05
	.zero		1


	//   ....[27]....
        /*02b8*/ 	.word	0x00000a90
        /*02bc*/ 	.word	0x000000ff
        /*02c0*/ 	.word	0x000000e0
        /*02c4*/ 	.short	0x0100
        /*02c6*/ 	.byte	0x05
	.zero		1


	//   ....[28]....
        /*02c8*/ 	.word	0x00000aa0
        /*02cc*/ 	.word	0x000000ff
        /*02d0*/ 	.word	0x000000d8
        /*02d4*/ 	.short	0x0100
        /*02d6*/ 	.byte	0x05
	.zero		1


	//   ....[29]....
        /*02d8*/ 	.word	0x00000ab0
        /*02dc*/ 	.word	0x000000ff
        /*02e0*/ 	.word	0x000000e8
        /*02e4*/ 	.short	0x0100
        /*02e6*/ 	.byte	0x05
	.zero		1


	//   ....[30]....
        /*02e8*/ 	.word	0x00000be0
        /*02ec*/ 	.word	0x000000ff
        /*02f0*/ 	.word	0x000000f0
        /*02f4*/ 	.short	0x0100
        /*02f6*/ 	.byte	0x07
	.zero		1


	//   ....[31]....
        /*02f8*/ 	.word	0x00000bf0
        /*02fc*/ 	.word	0x000000ff
        /*0300*/ 	.word	0x00000110
        /*0304*/ 	.short	0x0100
        /*0306*/ 	.byte	0x07
	.zero		1


	//   ....[32]....
        /*0308*/ 	.word	0x00000c00
        /*030c*/ 	.word	0x000000ff
        /*0310*/ 	.word	0x000000f8
        /*0314*/ 	.short	0x0100
        /*0316*/ 	.byte	0x07
	.zero		1


	//   ....[33]....
        /*0318*/ 	.word	0x00000c10
        /*031c*/ 	.word	0x000000ff
        /*0320*/ 	.word	0x00000118
        /*0324*/ 	.short	0x0100
        /*0326*/ 	.byte	0x07
	.zero		1


	//   ....[34]....
        /*0328*/ 	.word	0x00000c20
        /*032c*/ 	.word	0x000000ff
        /*0330*/ 	.word	0x00000100
        /*0334*/ 	.short	0x0100
        /*0336*/ 	.byte	0x07
	.zero		1


	//   ....[35]....
        /*0338*/ 	.word	0x00000c30
        /*033c*/ 	.word	0x000000ff
        /*0340*/ 	.word	0x00000120
        /*0344*/ 	.short	0x0100
        /*0346*/ 	.byte	0x07
	.zero		1


	//   ....[36]....
        /*0348*/ 	.word	0x00000c40
        /*034c*/ 	.word	0x000000ff
        /*0350*/ 	.word	0x00000108
        /*0354*/ 	.short	0x0100
        /*0356*/ 	.byte	0x07
	.zero		1


	//   ....[37]....
        /*0358*/ 	.word	0x00000c50
        /*035c*/ 	.word	0x000000ff
        /*0360*/ 	.word	0x00000128
        /*0364*/ 	.short	0x0100
        /*0366*/ 	.byte	0x07
	.zero		1


	//   ....[38]....
        /*0368*/ 	.word	0x00000d40
        /*036c*/ 	.word	0x000000ff
        /*0370*/ 	.word	0x00000130
        /*0374*/ 	.short	0x0100
        /*0376*/ 	.byte	0x05
	.zero		1


	//   ....[39]....
        /*0378*/ 	.word	0x00000d50
        /*037c*/ 	.word	0x000000ff
        /*0380*/ 	.word	0x00000140
        /*0384*/ 	.short	0x0100
        /*0386*/ 	.byte	0x05
	.zero		1


	//   ....[40]....
        /*0388*/ 	.word	0x00000d60
        /*038c*/ 	.word	0x000000ff
        /*0390*/ 	.word	0x00000138
        /*0394*/ 	.short	0x0100
        /*0396*/ 	.byte	0x05
	.zero		1


	//   ....[41]....
        /*0398*/ 	.word	0x00000d70
        /*039c*/ 	.word	0x000000ff
        /*03a0*/ 	.word	0x00000148
        /*03a4*/ 	.short	0x0100
        /*03a6*/ 	.byte	0x05
	.zero		1


	//   ....[42]....
        /*03a8*/ 	.word	0x00001650
        /*03ac*/ 	.word	0x00000003
        /*03b0*/ 	.word	0x00000140
        /*03b4*/ 	.short	0x010a
        /*03b6*/ 	.byte	0xff
	.zero		1


	//   ....[43]....
        /*03b8*/ 	.word	0x00001680
        /*03bc*/ 	.word	0x00000003
        /*03c0*/ 	.word	0x00000130
        /*03c4*/ 	.short	0x0101
        /*03c6*/ 	.byte	0xff
	.zero		1


	//   ....[44]....
        /*03c8*/ 	.word	0x00001750
        /*03cc*/ 	.word	0x000000ff
        /*03d0*/ 	.word	0x00000040
        /*03d4*/ 	.short	0x010a
        /*03d6*/ 	.byte	0x08
	.zero		1


	//   ....[45]....
        /*03d8*/ 	.word	0x000017f0
        /*03dc*/ 	.word	0x000000ff
        /*03e0*/ 	.word	0x00000040
        /*03e4*/ 	.short	0x010a
        /*03e6*/ 	.byte	0x21
	.zero		1


	//   ....[46]....
        /*03e8*/ 	.word	0x00001940
        /*03ec*/ 	.word	0x000000ff
        /*03f0*/ 	.word	0x00000040
        /*03f4*/ 	.short	0x010a
        /*03f6*/ 	.byte	0x08
	.zero		1


	//   ....[47]....
        /*03f8*/ 	.word	0x00001a50
        /*03fc*/ 	.word	0x000000ff
        /*0400*/ 	.word	0x000000c8
        /*0404*/ 	.short	0x0101
        /*0406*/ 	.byte	0x04
	.zero		1


	//   ....[48]....
        /*0408*/ 	.word	0x00001a70
        /*040c*/ 	.word	0x000000ff
        /*0410*/ 	.word	0x00000040
        /*0414*/ 	.short	0x010a
        /*0416*/ 	.byte	0x08
	.zero		1


	//   ....[49]....
        /*0418*/ 	.word	0x00001af0
        /*041c*/ 	.word	0x000000ff
        /*0420*/ 	.word	0x00000040
        /*0424*/ 	.short	0x010a
        /*0426*/ 	.byte	0x11
	.zero		1


	//   ....[50]....
        /*0428*/ 	.word	0x00001c40
        /*042c*/ 	.word	0x000000ff
        /*0430*/ 	.word	0x00000040
        /*0434*/ 	.short	0x010a
        /*0436*/ 	.byte	0x08
	.zero		1


	//   ....[51]....
        /*0438*/ 	.word	0x00001d80
        /*043c*/ 	.word	0x00000002
        /*0440*/ 	.word	0x000000d0
        /*0444*/ 	.short	0x010a
        /*0446*/ 	.byte	0xff
	.zero		1


	//   ....[52]....
        /*0448*/ 	.word	0x00001e40
        /*044c*/ 	.word	0x00000002
        /*0450*/ 	.word	0x00000000
        /*0454*/ 	.short	0x0101
        /*0456*/ 	.byte	0xff
	.zero		1


	//   ....[53]....
        /*0458*/ 	.word	0x000023a0
        /*045c*/ 	.word	0x000000ff
        /*0460*/ 	.word	0x00000000
        /*0464*/ 	.short	0x010a
        /*0466*/ 	.byte	0x05
	.zero		1


	//   ....[54]....
        /*0468*/ 	.word	0x00002430
        /*046c*/ 	.word	0x000000ff
        /*0470*/ 	.word	0x00000000
        /*0474*/ 	.short	0x010a
        /*0476*/ 	.byte	0x05
	.zero		1


	//   ....[55]....
        /*0478*/ 	.word	0x000024c0
        /*047c*/ 	.word	0x000000ff
        /*0480*/ 	.word	0x00000000
        /*0484*/ 	.short	0x010a
        /*0486*/ 	.byte	0x05
	.zero		1


	//   ....[56]....
        /*0488*/ 	.word	0x00002550
        /*048c*/ 	.word	0x000000ff
        /*0490*/ 	.word	0x00000000
        /*0494*/ 	.short	0x010a
        /*0496*/ 	.byte	0x05
	.zero		1


	//   ....[57]....
        /*0498*/ 	.word	0x000025e0
        /*049c*/ 	.word	0x000000ff
        /*04a0*/ 	.word	0x00000000
        /*04a4*/ 	.short	0x010a
        /*04a6*/ 	.byte	0x05
	.zero		1


	//   ....[58]....
        /*04a8*/ 	.word	0x00002670
        /*04ac*/ 	.word	0x000000ff
        /*04b0*/ 	.word	0x00000000
        /*04b4*/ 	.short	0x010a
        /*04b6*/ 	.byte	0x05
	.zero		1


	//   ....[59]....
        /*04b8*/ 	.word	0x00002700
        /*04bc*/ 	.word	0x000000ff
        /*04c0*/ 	.word	0x00000000
        /*04c4*/ 	.short	0x010a
        /*04c6*/ 	.byte	0x05
	.zero		1


	//   ....[60]....
        /*04c8*/ 	.word	0x000027a0
        /*04cc*/ 	.word	0x00000000
        /*04d0*/ 	.word	0x00000000
        /*04d4*/ 	.short	0x010a
        /*04d6*/ 	.byte	0xff
	.zero		1


	//   ....[61]....
        /*04d8*/ 	.word	0x000028c0
        /*04dc*/ 	.word	0x00000000
        /*04e0*/ 	.word	0x00000130
        /*04e4*/ 	.short	0x010a
        /*04e6*/ 	.byte	0xff
	.zero		1


	//   ....[62]....
        /*04e8*/ 	.word	0x00002920
        /*04ec*/ 	.word	0x00000004
        /*04f0*/ 	.word	0x00000000
        /*04f4*/ 	.short	0x0101
        /*04f6*/ 	.byte	0xff
	.zero		1


	//   ....[63]....
        /*04f8*/ 	.word	0x00002940
        /*04fc*/ 	.word	0x000000ff
        /*0500*/ 	.word	0x000000e0
        /*0504*/ 	.short	0x010a
        /*0506*/ 	.byte	0x05
	.zero		1


	//   ....[64]....
        /*0508*/ 	.word	0x00002a60
        /*050c*/ 	.word	0x00000000
        /*0510*/ 	.word	0x000000d0
        /*0514*/ 	.short	0x010a
        /*0516*/ 	.byte	0xff
	.zero		1


	//   ....[65]....
        /*0518*/ 	.word	0x00002b70
        /*051c*/ 	.word	0x00000000
        /*0520*/ 	.word	0x00000000
        /*0524*/ 	.short	0x0101
        /*0526*/ 	.byte	0xff
	.zero		1


	//   ....[66]....
        /*0528*/ 	.word	0x00002c00
        /*052c*/ 	.word	0x000000ff
        /*0530*/ 	.word	0x000000e0
        /*0534*/ 	.short	0x0106
        /*0536*/ 	.byte	0x05
	.zero		1


	//   ....[67]....
        /*0538*/ 	.word	0x00002c20
        /*053c*/ 	.word	0x000000ff
        /*0540*/ 	.word	0x000000e0
        /*0544*/ 	.short	0x010a
        /*0546*/ 	.byte	0x05
	.zero		1


	//   ....[68]....
        /*0548*/ 	.word	0x00002cb0
        /*054c*/ 	.word	0x000000ff
        /*0550*/ 	.word	0x000000e0
        /*0554*/ 	.short	0x0106
        /*0556*/ 	.byte	0x04
	.zero		1


	//   ....[69]....
        /*0558*/ 	.word	0x00002cf0
        /*055c*/ 	.word	0x00000000
        /*0560*/ 	.word	0x000000e0
        /*0564*/ 	.short	0x010a
        /*0566*/ 	.byte	0xff
	.zero		1


	//   ....[70]....
        /*0568*/ 	.word	0x00003230
        /*056c*/ 	.word	0x00000000
        /*0570*/ 	.word	0x000000d0
        /*0574*/ 	.short	0x010a
        /*0576*/ 	.byte	0xff
	.zero		1


	//   ....[71]....
        /*0578*/ 	.word	0x00003340
        /*057c*/ 	.word	0x00000003
        /*0580*/ 	.word	0x00000000
        /*0584*/ 	.short	0x0101
        /*0586*/ 	.byte	0xff
	.zero		1


	//   ....[72]....
        /*0588*/ 	.word	0x00003350
        /*058c*/ 	.word	0x000000ff
        /*0590*/ 	.word	0x00000000
        /*0594*/ 	.short	0x010a
        /*0596*/ 	.byte	0x06
	.zero		1


	//   ....[73]....
        /*0598*/ 	.word	0x00003370
        /*059c*/ 	.word	0x000000ff
        /*05a0*/ 	.word	0x00000110
        /*05a4*/ 	.short	0x010a
        /*05a6*/ 	.byte	0x07
	.zero		1


	//   ....[74]....
        /*05a8*/ 	.word	0x00003440
        /*05ac*/ 	.word	0x000000ff
        /*05b0*/ 	.word	0x00000000
        /*05b4*/ 	.short	0x010a
        /*05b6*/ 	.byte	0x06
	.zero		1


	//   ....[75]....
        /*05b8*/ 	.word	0x00003570
        /*05bc*/ 	.word	0x000000ff
        /*05c0*/ 	.word	0x00000000
        /*05c4*/ 	.short	0x010a
        /*05c6*/ 	.byte	0x1a
	.zero		1


	//   ....[76]....
        /*05c8*/ 	.word	0x00003810
        /*05cc*/ 	.word	0x000000ff
        /*05d0*/ 	.word	0x00000000
        /*05d4*/ 	.short	0x010a
        /*05d6*/ 	.byte	0x06
	.zero		1


	//   ....[77]....
        /*05d8*/ 	.word	0x000038a0
        /*05dc*/ 	.word	0x000000ff
        /*05e0*/ 	.word	0x00000000
        /*05e4*/ 	.short	0x010a
        /*05e6*/ 	.byte	0x06
	.zero		1


	//   ....[78]....
        /*05e8*/ 	.word	0x00003930
        /*05ec*/ 	.word	0x000000ff
        /*05f0*/ 	.word	0x00000000
        /*05f4*/ 	.short	0x010a
        /*05f6*/ 	.byte	0x06
	.zero		1


	//   ....[79]....
        /*05f8*/ 	.word	0x000039c0
        /*05fc*/ 	.word	0x000000ff
        /*0600*/ 	.word	0x00000000
        /*0604*/ 	.short	0x010a
        /*0606*/ 	.byte	0x07
	.zero		1


	//   ....[80]....
        /*0608*/ 	.word	0x00003e40
        /*060c*/ 	.word	0x00000000
        /*0610*/ 	.word	0x000000d0
        /*0614*/ 	.short	0x010a
        /*0616*/ 	.byte	0xff
	.zero		1


	//   ....[81]....
        /*0618*/ 	.word	0x00003f00
        /*061c*/ 	.word	0x00000000
        /*0620*/ 	.word	0x00000000
        /*0624*/ 	.short	0x0101
        /*0626*/ 	.byte	0xff
	.zero		1


	//   ....[82]....
        /*0628*/ 	.word	0x00004220
        /*062c*/ 	.word	0x000000ff
        /*0630*/ 	.word	0x000000c8
        /*0634*/ 	.short	0x010a
        /*0636*/ 	.byte	0x07
	.zero		1


	//   ....[83]....
        /*0638*/ 	.word	0x00004410
        /*063c*/ 	.word	0x000000ff
        /*0640*/ 	.word	0x000000a0
        /*0644*/ 	.short	0x010a
        /*0646*/ 	.byte	0x07
	.zero		1


	//   ....[84]....
        /*0648*/ 	.word	0x00004580
        /*064c*/ 	.word	0x000000ff
        /*0650*/ 	.word	0x00000080
        /*0654*/ 	.short	0x010b
        /*0656*/ 	.byte	0x07
	.zero		1


	//   ....[85]....
        /*0658*/ 	.word	0x00004590
        /*065c*/ 	.word	0x000000ff
        /*0660*/ 	.word	0x00000000
        /*0664*/ 	.short	0x0101
        /*0666*/ 	.byte	0x08
	.zero		1


	//   ....[86]....
        /*0668*/ 	.word	0x000045b0
        /*066c*/ 	.word	0x000000ff
        /*0670*/ 	.word	0x000000a8
        /*0674*/ 	.short	0x010a
        /*0676*/ 	.byte	0x07
	.zero		1


	//   ....[87]....
        /*0678*/ 	.word	0x00004710
        /*067c*/ 	.word	0x000000ff
        /*0680*/ 	.word	0x00000088
        /*0684*/ 	.short	0x010b
        /*0686*/ 	.byte	0x07
	.zero		1


	//   ....[88]....
        /*0688*/ 	.word	0x00004720
        /*068c*/ 	.word	0x000000ff
        /*0690*/ 	.word	0x00000000
        /*0694*/ 	.short	0x0101
        /*0696*/ 	.byte	0x08
	.zero		1


	//   ....[89]....
        /*0698*/ 	.word	0x00004730
        /*069c*/ 	.word	0x000000ff
        /*06a0*/ 	.word	0x000000b0
        /*06a4*/ 	.short	0x010a
        /*06a6*/ 	.byte	0x07
	.zero		1


	//   ....[90]....
        /*06a8*/ 	.word	0x000048d0
        /*06ac*/ 	.word	0x000000ff
        /*06b0*/ 	.word	0x00000090
        /*06b4*/ 	.short	0x010b
        /*06b6*/ 	.byte	0x07
	.zero		1


	//   ....[91]....
        /*06b8*/ 	.word	0x00004940
        /*06bc*/ 	.word	0x000000ff
        /*06c0*/ 	.word	0x00000000
        /*06c4*/ 	.short	0x0101
        /*06c6*/ 	.byte	0x08
	.zero		1


	//   ....[92]....
        /*06c8*/ 	.word	0x00004970
        /*06cc*/ 	.word	0x000000ff
        /*06d0*/ 	.word	0x000000b8
        /*06d4*/ 	.short	0x010a
        /*06d6*/ 	.byte	0x07
	.zero		1


	//   ....[93]....
        /*06d8*/ 	.word	0x00004b80
        /*06dc*/ 	.word	0x000000ff
        /*06e0*/ 	.word	0x00000098
        /*06e4*/ 	.short	0x010b
        /*06e6*/ 	.byte	0x07
	.zero		1


	//   ....[94]....
        /*06e8*/ 	.word	0x00004ba0
        /*06ec*/ 	.word	0x000000ff
        /*06f0*/ 	.word	0x00000000
        /*06f4*/ 	.short	0x0101
        /*06f6*/ 	.byte	0x0d
	.zero		1


	//   ....[95]....
        /*06f8*/ 	.word	0x00004bd0
        /*06fc*/ 	.word	0x000000ff
        /*0700*/ 	.word	0x000000a0
        /*0704*/ 	.short	0x010a
        /*0706*/ 	.byte	0x07
	.zero		1


	//   ....[96]....
        /*0708*/ 	.word	0x00004bf0
        /*070c*/ 	.word	0x000000ff
        /*0710*/ 	.word	0x000000a8
        /*0714*/ 	.short	0x010a
        /*0716*/ 	.byte	0x07
	.zero		1


	//   ....[97]....
        /*0718*/ 	.word	0x00004c10
        /*071c*/ 	.word	0x000000ff
        /*0720*/ 	.word	0x000000b0
        /*0724*/ 	.short	0x010a
        /*0726*/ 	.byte	0x07
	.zero		1


	//   ....[98]....
        /*0728*/ 	.word	0x00004c50
        /*072c*/ 	.word	0x00000000
        /*0730*/ 	.word	0x000000b8
        /*0734*/ 	.short	0x010a
        /*0736*/ 	.byte	0xff
	.zero		1


	//   ....[99]....
        /*0738*/ 	.word	0x00004f80
        /*073c*/ 	.word	0x00000000
        /*0740*/ 	.word	0x000000d0
        /*0744*/ 	.short	0x010a
        /*0746*/ 	.byte	0xff
	.zero		1


	//   ....[100]....
        /*0748*/ 	.word	0x00005090
        /*074c*/ 	.word	0x00000000
        /*0750*/ 	.word	0x00000000
        /*0754*/ 	.short	0x0101
        /*0756*/ 	.byte	0xff
	.zero		1


	//   ....[101]....
        /*0758*/ 	.word	0x00005ae0
        /*075c*/ 	.word	0x000000ff
        /*0760*/ 	.word	0x00000080
        /*0764*/ 	.short	0x010a
        /*0766*/ 	.byte	0x30
	.zero		1


	//   ....[102]....
        /*0768*/ 	.word	0x00005b20
        /*076c*/ 	.word	0x00000058
        /*0770*/ 	.word	0x000000f0
        /*0774*/ 	.short	0x010a
        /*0776*/ 	.byte	0xff
	.zero		1


	//   ....[103]....
        /*0778*/ 	.word	0x00005c10
        /*077c*/ 	.word	0x000000ff
        /*0780*/ 	.word	0x00000080
        /*0784*/ 	.short	0x010a
        /*0786*/ 	.byte	0x30
	.zero		1


	//   ....[104]....
        /*0788*/ 	.word	0x00005d00
        /*078c*/ 	.word	0x00000058
        /*0790*/ 	.word	0x000000f0
        /*0794*/ 	.short	0x010a
        /*0796*/ 	.byte	0xff
	.zero		1


	//   ....[105]....
        /*0798*/ 	.word	0x000064d0
        /*079c*/ 	.word	0x00000000
        /*07a0*/ 	.word	0x00000000
        /*07a4*/ 	.short	0x0101
        /*07a6*/ 	.byte	0xff
	.zero		1


	//   ....[106]....
        /*07a8*/ 	.word	0x000064e0
        /*07ac*/ 	.word	0x00000003
        /*07b0*/ 	.word	0x00000080
        /*07b4*/ 	.short	0x010a
        /*07b6*/ 	.byte	0xff
	.zero		1


	//   ....[107]....
        /*07b8*/ 	.word	0x000065c0
        /*07bc*/ 	.word	0x00000003
        /*07c0*/ 	.word	0x00000080
        /*07c4*/ 	.short	0x010a
        /*07c6*/ 	.byte	0xff
	.zero		1


	//   ....[108]....
        /*07c8*/ 	.word	0x00006e20
        /*07cc*/ 	.word	0x0000005b
        /*07d0*/ 	.word	0x00000000
        /*07d4*/ 	.short	0x0101
        /*07d6*/ 	.byte	0xff
	.zero		1


	//   ....[109]....
        /*07d8*/ 	.word	0x00006e40
        /*07dc*/ 	.word	0x0000005c
        /*07e0*/ 	.word	0x00000080
        /*07e4*/ 	.short	0x010a
        /*07e6*/ 	.byte	0xff
	.zero		1


	//   ....[110]....
        /*07e8*/ 	.word	0x00006f10
        /*07ec*/ 	.word	0x0000005c
        /*07f0*/ 	.word	0x00000080
        /*07f4*/ 	.short	0x010a
        /*07f6*/ 	.byte	0xff
	.zero		1


	//   ....[111]....
        /*07f8*/ 	.word	0x00007770
        /*07fc*/ 	.word	0x0000005b
        /*0800*/ 	.word	0x00000000
        /*0804*/ 	.short	0x0101
        /*0806*/ 	.byte	0xff
	.zero		1


	//   ....[112]....
        /*0808*/ 	.word	0x00007790
        /*080c*/ 	.word	0x0000005c
        /*0810*/ 	.word	0x00000080
        /*0814*/ 	.short	0x010a
        /*0816*/ 	.byte	0xff
	.zero		1


	//   ....[113]....
        /*0818*/ 	.word	0x00007860
        /*081c*/ 	.word	0x0000005c
        /*0820*/ 	.word	0x00000080
        /*0824*/ 	.short	0x010a
        /*0826*/ 	.byte	0xff
	.zero		1


	//   ....[114]....
        /*0828*/ 	.word	0x00007ba0
        /*082c*/ 	.word	0x000000ff
        /*0830*/ 	.word	0x00000000
        /*0834*/ 	.short	0x0101
        /*0836*/ 	.byte	0x05
	.zero		1


	//   ....[115]....
        /*0838*/ 	.word	0x00008120
        /*083c*/ 	.word	0x00000002
        /*0840*/ 	.word	0x00000000
        /*0844*/ 	.short	0x0101
        /*0846*/ 	.byte	0xff
	.zero		1


	//   ....[116]....
        /*0848*/ 	.word	0x00008390
        /*084c*/ 	.word	0x000000ff
        /*0850*/ 	.word	0x00000000
        /*0854*/ 	.short	0x0101
        /*0856*/ 	.byte	0x04
	.zero		1


	//   ....[117]....
        /*0858*/ 	.word	0x000083b0
        /*085c*/ 	.word	0x00000003
        /*0860*/ 	.word	0x00000140
        /*0864*/ 	.short	0x010a
        /*0866*/ 	.byte	0xff
	.zero		1


	//   ....[118]....
        /*0868*/ 	.word	0x00008410
        /*086c*/ 	.word	0x00000002
        /*0870*/ 	.word	0x00000040
        /*0874*/ 	.short	0x010a
        /*0876*/ 	.byte	0xff
	.zero		1


	//   ....[119]....
        /*0878*/ 	.word	0x00008470
        /*087c*/ 	.word	0x00000002
        /*0880*/ 	.word	0x00000040
        /*0884*/ 	.short	0x010a
        /*0886*/ 	.byte	0xff
	.zero		1


	//   ....[120]....
        /*0888*/ 	.word	0x000084c0
        /*088c*/ 	.word	0x00000002
        /*0890*/ 	.word	0x000000d0
        /*0894*/ 	.short	0x010a
        /*0896*/ 	.byte	0xff
	.zero		1


	//   ....[121]....
        /*0898*/ 	.word	0x00008520
        /*089c*/ 	.word	0x00000000
        /*08a0*/ 	.word	0x00000000
        /*08a4*/ 	.short	0x010a
        /*08a6*/ 	.byte	0xff
	.zero		1


	//   ....[122]....
        /*08a8*/ 	.word	0x00008580
        /*08ac*/ 	.word	0x00000000
        /*08b0*/ 	.word	0x00000000
        /*08b4*/ 	.short	0x010a
        /*08b6*/ 	.byte	0xff
	.zero		1


	//   ....[123]....
        /*08b8*/ 	.word	0x000085e0
        /*08bc*/ 	.word	0x00000000
        /*08c0*/ 	.word	0x00000000
        /*08c4*/ 	.short	0x010a
        /*08c6*/ 	.byte	0xff
	.zero		1


	//   ....[124]....
        /*08c8*/ 	.word	0x00008640
        /*08cc*/ 	.word	0x00000000
        /*08d0*/ 	.word	0x00000000
        /*08d4*/ 	.short	0x010a
        /*08d6*/ 	.byte	0xff
	.zero		1


	//   ....[125]....
        /*08d8*/ 	.word	0x000086a0
        /*08dc*/ 	.word	0x00000000
        /*08e0*/ 	.word	0x00000000
        /*08e4*/ 	.short	0x010a
        /*08e6*/ 	.byte	0xff
	.zero		1


	//   ....[126]....
        /*08e8*/ 	.word	0x00008700
        /*08ec*/ 	.word	0x00000000
        /*08f0*/ 	.word	0x00000000
        /*08f4*/ 	.short	0x010a
        /*08f6*/ 	.byte	0xff
	.zero		1


	//   ....[127]....
        /*08f8*/ 	.word	0x00008760
        /*08fc*/ 	.word	0x00000000
        /*0900*/ 	.word	0x00000000
        /*0904*/ 	.short	0x010a
        /*0906*/ 	.byte	0xff
	.zero		1


	//   ....[128]....
        /*0908*/ 	.word	0x000087b0
        /*090c*/ 	.word	0x00000000
        /*0910*/ 	.word	0x00000130
        /*0914*/ 	.short	0x010a
        /*0916*/ 	.byte	0xff
	.zero		1


	//   ....[129]....
        /*0918*/ 	.word	0x00008810
        /*091c*/ 	.word	0x00000000
        /*0920*/ 	.word	0x000000e0
        /*0924*/ 	.short	0x010a
        /*0926*/ 	.byte	0xff
	.zero		1


	//   ....[130]....
        /*0928*/ 	.word	0x00008860
        /*092c*/ 	.word	0x00000000
        /*0930*/ 	.word	0x000000d0
        /*0934*/ 	.short	0x010a
        /*0936*/ 	.byte	0xff
	.zero		1


	//   ....[131]....
        /*0938*/ 	.word	0x000088c0
        /*093c*/ 	.word	0x00000000
        /*0940*/ 	.word	0x000000e0
        /*0944*/ 	.short	0x010a
        /*0946*/ 	.byte	0xff
	.zero		1


	//   ....[132]....
        /*0948*/ 	.word	0x00008910
        /*094c*/ 	.word	0x00000000
        /*0950*/ 	.word	0x000000d0
        /*0954*/ 	.short	0x010a
        /*0956*/ 	.byte	0xff
	.zero		1


	//   ....[133]....
        /*0958*/ 	.word	0x00008970
        /*095c*/ 	.word	0x00000003
        /*0960*/ 	.word	0x00000110
        /*0964*/ 	.short	0x010a
        /*0966*/ 	.byte	0xff
	.zero		1


	//   ....[134]....
        /*0968*/ 	.word	0x000089d0
        /*096c*/ 	.word	0x00000000
        /*0970*/ 	.word	0x00000000
        /*0974*/ 	.short	0x010a
        /*0976*/ 	.byte	0xff
	.zero		1


	//   ....[135]....
        /*0978*/ 	.word	0x00008a30
        /*097c*/ 	.word	0x00000000
        /*0980*/ 	.word	0x00000000
        /*0984*/ 	.short	0x010a
        /*0986*/ 	.byte	0xff
	.zero		1


	//   ....[136]....
        /*0988*/ 	.word	0x00008a90
        /*098c*/ 	.word	0x00000000
        /*0990*/ 	.word	0x00000000
        /*0994*/ 	.short	0x010a
        /*0996*/ 	.byte	0xff
	.zero		1


	//   ....[137]....
        /*0998*/ 	.word	0x00008af0
        /*099c*/ 	.word	0x00000000
        /*09a0*/ 	.word	0x00000000
        /*09a4*/ 	.short	0x010a
        /*09a6*/ 	.byte	0xff
	.zero		1


	//   ....[138]....
        /*09a8*/ 	.word	0x00008b50
        /*09ac*/ 	.word	0x00000000
        /*09b0*/ 	.word	0x00000000
        /*09b4*/ 	.short	0x010a
        /*09b6*/ 	.byte	0xff
	.zero		1


	//   ....[139]....
        /*09b8*/ 	.word	0x00008ba0
        /*09bc*/ 	.word	0x00000000
        /*09c0*/ 	.word	0x000000d0
        /*09c4*/ 	.short	0x010a
        /*09c6*/ 	.byte	0xff
	.zero		1


	//   ....[140]....
        /*09c8*/ 	.word	0x00008c00
        /*09cc*/ 	.word	0x00000000
        /*09d0*/ 	.word	0x000000c8
        /*09d4*/ 	.short	0x010a
        /*09d6*/ 	.byte	0xff
	.zero		1


	//   ....[141]....
        /*09d8*/ 	.word	0x00008c60
        /*09dc*/ 	.word	0x00000003
        /*09e0*/ 	.word	0x000000a0
        /*09e4*/ 	.short	0x010a
        /*09e6*/ 	.byte	0xff
	.zero		1


	//   ....[142]....
        /*09e8*/ 	.word	0x00008cc0
        /*09ec*/ 	.word	0x00000003
        /*09f0*/ 	.word	0x000000a8
        /*09f4*/ 	.short	0x010a
        /*09f6*/ 	.byte	0xff
	.zero		1


	//   ....[143]....
        /*09f8*/ 	.word	0x00008d20
        /*09fc*/ 	.word	0x00000003
        /*0a00*/ 	.word	0x000000b0
        /*0a04*/ 	.short	0x010a
        /*0a06*/ 	.byte	0xff
	.zero		1


	//   ....[144]....
        /*0a08*/ 	.word	0x00008d80
        /*0a0c*/ 	.word	0x00000003
        /*0a10*/ 	.word	0x000000b8
        /*0a14*/ 	.short	0x010a
        /*0a16*/ 	.byte	0xff
	.zero		1


	//   ....[145]....
        /*0a18*/ 	.word	0x00008de0
        /*0a1c*/ 	.word	0x00000000
        /*0a20*/ 	.word	0x000000a0
        /*0a24*/ 	.short	0x010a
        /*0a26*/ 	.byte	0xff
	.zero		1


	//   ....[146]....
        /*0a28*/ 	.word	0x00008e40
        /*0a2c*/ 	.word	0x00000000
        /*0a30*/ 	.word	0x000000a8
        /*0a34*/ 	.short	0x010a
        /*0a36*/ 	.byte	0xff
	.zero		1


	//   ....[147]....
        /*0a38*/ 	.word	0x00008ea0
        /*0a3c*/ 	.word	0x00000000
        /*0a40*/ 	.word	0x000000b0
        /*0a44*/ 	.short	0x010a
        /*0a46*/ 	.byte	0xff
	.zero		1


	//   ....[148]....
        /*0a48*/ 	.word	0x00008ef0
        /*0a4c*/ 	.word	0x00000000
        /*0a50*/ 	.word	0x000000d0
        /*0a54*/ 	.short	0x010a
        /*0a56*/ 	.byte	0xff
	.zero		1


	//   ....[149]....
        /*0a58*/ 	.word	0x00008f50
        /*0a5c*/ 	.word	0x00000000
        /*0a60*/ 	.word	0x00000080
        /*0a64*/ 	.short	0x010a
        /*0a66*/ 	.byte	0xff
	.zero		1


	//   ....[150]....
        /*0a68*/ 	.word	0x00008fa0
        /*0a6c*/ 	.word	0x00000058
        /*0a70*/ 	.word	0x000000f0
        /*0a74*/ 	.short	0x010a
        /*0a76*/ 	.byte	0xff
	.zero		1


	//   ....[151]....
        /*0a78*/ 	.word	0x00008ff0
        /*0a7c*/ 	.word	0x00000003
        /*0a80*/ 	.word	0x00000080
        /*0a84*/ 	.short	0x010a
        /*0a86*/ 	.byte	0xff
	.zero		1


	//   ....[152]....
        /*0a88*/ 	.word	0x00009040
        /*0a8c*/ 	.word	0x0000005c
        /*0a90*/ 	.word	0x00000080
        /*0a94*/ 	.short	0x010a
        /*0a96*/ 	.byte	0xff
	.zero		1


	//   ....[153]....
        /*0a98*/ 	.word	0x00009090
        /*0a9c*/ 	.word	0x0000005c
        /*0aa0*/ 	.word	0x00000080
        /*0aa4*/ 	.short	0x010a
        /*0aa6*/ 	.byte	0xff
	.zero		1


	//----- nvinfo : EIATTR_NUM_MBARRIERS
	.align		4
.L_47:
        /*0aa8*/ 	.byte	0x03, 0x38
        /*0aaa*/ 	.short	0x002a


	//----- nvinfo : EIATTR_EXIT_INSTR_OFFSETS
	.align		4
        /*0aac*/ 	.byte	0x04, 0x1c
        /*0aae*/ 	.short	(.L_49 - .L_48)


	//   ....[0]....
.L_48:
        /*0ab0*/ 	.word	0x000027d0


	//   ....[1]....
        /*0ab4*/ 	.word	0x00002cc0


	//   ....[2]....
        /*0ab8*/ 	.word	0x00002d20


	//   ....[3]....
        /*0abc*/ 	.word	0x00003c20


	//   ....[4]....
        /*0ac0*/ 	.word	0x00004c80


	//   ....[5]....
        /*0ac4*/ 	.word	0x00004cc0


	//   ....[6]....
        /*0ac8*/ 	.word	0x00008280


	//   ....[7]....
        /*0acc*/ 	.word	0x00008300


	//   ....[8]....
        /*0ad0*/ 	.word	0x00008330


	//   ....[9]....
        /*0ad4*/ 	.word	0x000083a0


	//----- nvinfo : EIATTR_MAX_THREADS
	.align		4
.L_49:
        /*0ad8*/ 	.byte	0x04, 0x05
        /*0ada*/ 	.short	(.L_51 - .L_50)
.L_50:
        /*0adc*/ 	.word	0x00000100
        /*0ae0*/ 	.word	0x00000001
        /*0ae4*/ 	.word	0x00000001


	//----- nvinfo : EIATTR_CRS_STACK_SIZE
	.align		4
.L_51:
        /*0ae8*/ 	.byte	0x04, 0x1e
        /*0aea*/ 	.short	(.L_53 - .L_52)
.L_52:
        /*0aec*/ 	.word	0x00000000


	//----- nvinfo : EIATTR_CBANK_PARAM_SIZE
	.align		4
.L_53:
        /*0af0*/ 	.byte	0x03, 0x19
        /*0af2*/ 	.short	0x0800


	//----- nvinfo : EIATTR_PARAM_CBANK
	.align		4
        /*0af4*/ 	.byte	0x04, 0x0a
        /*0af6*/ 	.short	(.L_55 - .L_54)
	.align		4
.L_54:
        /*0af8*/ 	.word	index@(.nv.constant0._ZN7cutlass13device_kernelINS_4gemm6kernel13GemmUniversalIN4cute5tupleIJiiiiEEENS1_10collective13CollectiveMmaINS1_35MainloopSm100TmaUmmaWarpSpecializedILi8ELi2ELi4ENS5_IJNS4_1CILi1EEESB_SB_EEEEENS5_IJNSA_ILi128EEENSA_ILi64EEENSA_ILi32EEEEEENS_10tfloat32_tENS5_IJlSB_lEEESI_SJ_NS4_8TiledMMAINS4_8MMA_AtomIJNS4_17SM100_MMA_TF32_SSISI_SI_fLi128ELi64ELNS4_4UMMA5MajorE0ELSO_0ELNSN_7ScaleInE0ELSP_0EEEEEENS4_6LayoutISC_NS5_IJNSA_ILi0EEEST_ST_EEEEENS5_IJNS4_10UnderscoreESW_SW_EEEEENS4_13SM90_TMA_LOADENS4_14ComposedLayoutINS4_7SwizzleILi3ELi4ELi3EEENS4_18smem_ptr_flag_bitsILi32EEENSS_INS5_IJNSA_ILi8EEESG_EEENS5_IJSG_SB_EEEEEEEvNS4_8identityESZ_S19_vS1A_EENS_8epilogue10collective18CollectiveEpilogueINS1C_23Sm100TmaWarpSpecializedILi4ELi2ELi16ELb1ELb0EEEJSH_NS5_IJNSS_ISE_SB_EENSS_INSA_ILi16EEESB_EEEEESI_SJ_SI_SJ_NS1C_6fusion15FusionCallbacksIS1G_NS1L_17LinearCombinationISI_fSI_fLNS_15FloatRoundStyleE2EEESH_S1K_JEEENS4_5SM1004TMEM4LOAD26SM100_TMEM_LOAD_32dp32b16xESZ_NS10_INS11_ILi2ELi4ELi3EEES14_NSS_INS5_IJS15_S1I_EEENS5_IJS1I_SB_EEEEEEENS4_39AutoVectorizingCopyWithAssumedAlignmentILi128EEENS4_14SM90_TMA_STOREES1Z_S21_S21_EEEvvEEEEvNT_6ParamsE)
        /*0afc*/ 	.short	0x0380
        /*0afe*/ 	.short	0x0800


	//----- nvinfo : EIATTR_SW_WAR
	.align		4
.L_55:
        /*0b00*/ 	.byte	0x04, 0x36
        /*0b02*/ 	.short	(.L_57 - .L_56)
.L_56:
        /*0b04*/ 	.word	0x00000008
.L_57:


//--------------------- .nv.callgraph             --------------------------
	.section	.nv.callgraph,"",@"SHT_CUDA_CALLGRAPH"
	.align	4
	.sectionentsize	8
	.align		4
        /*0000*/ 	.word	0x00000000
	.align		4
        /*0004*/ 	.word	0xffffffff
	.align		4
        /*0008*/ 	.word	index@(_ZN7cutlass13device_kernelINS_4gemm6kernel13GemmUniversalIN4cute5tupleIJiiiiEEENS1_10collective13CollectiveMmaINS1_35MainloopSm100TmaUmmaWarpSpecializedILi8ELi2ELi4ENS5_IJNS4_1CILi1EEESB_SB_EEEEENS5_IJNSA_ILi128EEENSA_ILi64EEENSA_ILi32EEEEEENS_10tfloat32_tENS5_IJlSB_lEEESI_SJ_NS4_8TiledMMAINS4_8MMA_AtomIJNS4_17SM100_MMA_TF32_SSISI_SI_fLi128ELi64ELNS4_4UMMA5MajorE0ELSO_0ELNSN_7ScaleInE0ELSP_0EEEEEENS4_6LayoutISC_NS5_IJNSA_ILi0EEEST_ST_EEEEENS5_IJNS4_10UnderscoreESW_SW_EEEEENS4_13SM90_TMA_LOADENS4_14ComposedLayoutINS4_7SwizzleILi3ELi4ELi3EEENS4_18smem_ptr_flag_bitsILi32EEENSS_INS5_IJNSA_ILi8EEESG_EEENS5_IJSG_SB_EEEEEEEvNS4_8identityESZ_S19_vS1A_EENS_8epilogue10collective18CollectiveEpilogueINS1C_23Sm100TmaWarpSpecializedILi4ELi2ELi16ELb1ELb0EEEJSH_NS5_IJNSS_ISE_SB_EENSS_INSA_ILi16EEESB_EEEEESI_SJ_SI_SJ_NS1C_6fusion15FusionCallbacksIS1G_NS1L_17LinearCombinationISI_fSI_fLNS_15FloatRoundStyleE2EEESH_S1K_JEEENS4_5SM1004TMEM4LOAD26SM100_TMEM_LOAD_32dp32b16xESZ_NS10_INS11_ILi2ELi4ELi3EEES14_NSS_INS5_IJS15_S1I_EEENS5_IJS1I_SB_EEEEEEENS4_39AutoVectorizingCopyWithAssumedAlignmentILi128EEENS4_14SM90_TMA_STOREES1Z_S21_S21_EEEvvEEEEvNT_6ParamsE)
	.align		4
        /*000c*/ 	.word	index@(__assertfail)
	.align		4
        /*0010*/ 	.word	0x00000000
	.align		4
        /*0014*/ 	.word	0xfffffffe
	.align		4
        /*0018*/ 	.word	0x00000000
	.align		4
        /*001c*/ 	.word	0xfffffffd
	.align		4
        /*0020*/ 	.word	0x00000000
	.align		4
        /*0024*/ 	.word	0xfffffffc


//--------------------- .nv.constant4             --------------------------
	.section	.nv.constant4,"a",@progbits
	.align	8
	.align		8
.nv.constant4:
        /*0000*/ 	.dword	__assertfail
	.align		8
        /*0008*/ 	.dword	__unnamed_1
	.align		8
        /*0010*/ 	.dword	__unnamed_2
	.align		8
        /*0018*/ 	.dword	_ZN40_INTERNAL_ab41444f_4_k_cu_2c6b0152_385474cuda3std3__45__cpo5beginE
	.align		8
        /*0020*/ 	.dword	_ZN40_INTERNAL_ab41444f_4_k_cu_2c6b0152_385474cuda3std3__45__cpo3endE
	.align		8
        /*0028*/ 	.dword	_ZN40_INTERNAL_ab41444f_4_k_cu_2c6b0152_385474cuda3std3__45__cpo6cbeginE
	.align		8
        /*0030*/ 	.dword	_ZN40_INTERNAL_ab41444f_4_k_cu_2c6b0152_385474cuda3std3__45__cpo4cendE
	.align		8
        /*0038*/ 	.dword	_ZN40_INTERNAL_ab41444f_4_k_cu_2c6b0152_385474cuda3std3__442_GLOBAL__N__ab41444f_4_k_cu_2c6b0152_385476ignoreE
	.align		8
        /*0040*/ 	.dword	_ZN40_INTERNAL_ab41444f_4_k_cu_2c6b0152_385474cuda3std3__419piecewise_constructE
	.align		8
        /*0048*/ 	.dword	_ZN40_INTERNAL_ab41444f_4_k_cu_2c6b0152_385474cuda3std3__48in_placeE
	.align		8
        /*0050*/ 	.dword	_ZN40_INTERNAL_ab41444f_4_k_cu_2c6b0152_385474cuda3std6ranges3__45__cpo4swapE
	.align		8
        /*0058*/ 	.dword	_ZN40_INTERNAL_ab41444f_4_k_cu_2c6b0152_385474cuda3std6ranges3__45__cpo9iter_moveE
	.align		8
        /*0060*/ 	.dword	_ZN40_INTERNAL_ab41444f_4_k_cu_2c6b0152_385474cute7productE
	.align		8
        /*0068*/ 	.dword	_ZN40_INTERNAL_ab41444f_4_k_cu_2c6b0152_385474cute1_E
	.align		8
        /*0070*/ 	.dword	$str$25
	.align		8
        /*0078*/ 	.dword	$str$26
	.align		8
        /*0080*/ 	.dword	$str$27
	.align		8
        /*0088*/ 	.dword	$str$28


//--------------------- .text._ZN7cutlass13device_kernelINS_4gemm6kernel13GemmUniversalIN4cute5tupleIJiiiiEEENS1_10collective13CollectiveMmaINS1_35MainloopSm100TmaUmmaWarpSpecializedILi8ELi2ELi4ENS5_IJNS4_1CILi1EEESB_SB_EEEEENS5_IJNSA_ILi128EEENSA_ILi64EEENSA_ILi32EEEEEENS_10tfloat32_tENS5_IJlSB_lEEESI_SJ_NS4_8TiledMMAINS4_8MMA_AtomIJNS4_17SM100_MMA_TF32_SSISI_SI_fLi128ELi64ELNS4_4UMMA5MajorE0ELSO_0ELNSN_7ScaleInE0ELSP_0EEEEEENS4_6LayoutISC_NS5_IJNSA_ILi0EEEST_ST_EEEEENS5_IJNS4_10UnderscoreESW_SW_EEEEENS4_13SM90_TMA_LOADENS4_14ComposedLayoutINS4_7SwizzleILi3ELi4ELi3EEENS4_18smem_ptr_flag_bitsILi32EEENSS_INS5_IJNSA_ILi8EEESG_EEENS5_IJSG_SB_EEEEEEEvNS4_8identityESZ_S19_vS1A_EENS_8epilogue10collective18CollectiveEpilogueINS1C_23Sm100TmaWarpSpecializedILi4ELi2ELi16ELb1ELb0EEEJSH_NS5_IJNSS_ISE_SB_EENSS_INSA_ILi16EEESB_EEEEESI_SJ_SI_SJ_NS1C_6fusion15FusionCallbacksIS1G_NS1L_17LinearCombinationISI_fSI_fLNS_15FloatRoundStyleE2EEESH_S1K_JEEENS4_5SM1004TMEM4LOAD26SM100_TMEM_LOAD_32dp32b16xESZ_NS10_INS11_ILi2ELi4ELi3EEES14_NSS_INS5_IJS15_S1I_EEENS5_IJS1I_SB_EEEEEEENS4_39AutoVectorizingCopyWithAssumedAlignmentILi128EEENS4_14SM90_TMA_STOREES1Z_S21_S21_EEEvvEEEEvNT_6ParamsE --------------------------
	.section	.text._ZN7cutlass13device_kernelINS_4gemm6kernel13GemmUniversalIN4cute5tupleIJiiiiEEENS1_10collective13CollectiveMmaINS1_35MainloopSm100TmaUmmaWarpSpecializedILi8ELi2ELi4ENS5_IJNS4_1CILi1EEESB_SB_EEEEENS5_IJNSA_ILi128EEENSA_ILi64EEENSA_ILi32EEEEEENS_10tfloat32_tENS5_IJlSB_lEEESI_SJ_NS4_8TiledMMAINS4_8MMA_AtomIJNS4_17SM100_MMA_TF32_SSISI_SI_fLi128ELi64ELNS4_4UMMA5MajorE0ELSO_0ELNSN_7ScaleInE0ELSP_0EEEEEENS4_6LayoutISC_NS5_IJNSA_ILi0EEEST_ST_EEEEENS5_IJNS4_10UnderscoreESW_SW_EEEEENS4_13SM90_TMA_LOADENS4_14ComposedLayoutINS4_7SwizzleILi3ELi4ELi3EEENS4_18smem_ptr_flag_bitsILi32EEENSS_INS5_IJNSA_ILi8EEESG_EEENS5_IJSG_SB_EEEEEEEvNS4_8identityESZ_S19_vS1A_EENS_8epilogue10collective18CollectiveEpilogueINS1C_23Sm100TmaWarpSpecializedILi4ELi2ELi16ELb1ELb0EEEJSH_NS5_IJNSS_ISE_SB_EENSS_INSA_ILi16EEESB_EEEEESI_SJ_SI_SJ_NS1C_6fusion15FusionCallbacksIS1G_NS1L_17LinearCombinationISI_fSI_fLNS_15FloatRoundStyleE2EEESH_S1K_JEEENS4_5SM1004TMEM4LOAD26SM100_TMEM_LOAD_32dp32b16xESZ_NS10_INS11_ILi2ELi4ELi3EEES14_NSS_INS5_IJS15_S1I_EEENS5_IJS1I_SB_EEEEEEENS4_39AutoVectorizingCopyWithAssumedAlignmentILi128EEENS4_14SM90_TMA_STOREES1Z_S21_S21_EEEvvEEEEvNT_6ParamsE,"ax",@progbits
	.align	128
.text._ZN7cutlass13device_kernelINS_4gemm6kernel13GemmUniversalIN4cute5tupleIJiiiiEEENS1_10collective13CollectiveMmaINS1_35MainloopSm100TmaUmmaWarpSpecializedILi8ELi2ELi4ENS5_IJNS4_1CILi1EEESB_SB_EEEEENS5_IJNSA_ILi128EEENSA_ILi64EEENSA_ILi32EEEEEENS_10tfloat32_tENS5_IJlSB_lEEESI_SJ_NS4_8TiledMMAINS4_8MMA_AtomIJNS4_17SM100_MMA_TF32_SSISI_SI_fLi128ELi64ELNS4_4UMMA5MajorE0ELSO_0ELNSN_7ScaleInE0ELSP_0EEEEEENS4_6LayoutISC_NS5_IJNSA_ILi0EEEST_ST_EEEEENS5_IJNS4_10UnderscoreESW_SW_EEEEENS4_13SM90_TMA_LOADENS4_14ComposedLayoutINS4_7SwizzleILi3ELi4ELi3EEENS4_18smem_ptr_flag_bitsILi32EEENSS_INS5_IJNSA_ILi8EEESG_EEENS5_IJSG_SB_EEEEEEEvNS4_8identityESZ_S19_vS1A_EENS_8epilogue10collective18CollectiveEpilogueINS1C_23Sm100TmaWarpSpecializedILi4ELi2ELi16ELb1ELb0EEEJSH_NS5_IJNSS_ISE_SB_EENSS_INSA_ILi16EEESB_EEEEESI_SJ_SI_SJ_NS1C_6fusion15FusionCallbacksIS1G_NS1L_17LinearCombinationISI_fSI_fLNS_15FloatRoundStyleE2EEESH_S1K_JEEENS4_5SM1004TMEM4LOAD26SM100_TMEM_LOAD_32dp32b16xESZ_NS10_INS11_ILi2ELi4ELi3EEES14_NSS_INS5_IJS15_S1I_EEENS5_IJS1I_SB_EEEEEEENS4_39AutoVectorizingCopyWithAssumedAlignmentILi128EEENS4_14SM90_TMA_STOREES1Z_S21_S21_EEEvvEEEEvNT_6ParamsE:
        .type           _ZN7cutlass13device_kernelINS_4gemm6kernel13GemmUniversalIN4cute5tupleIJiiiiEEENS1_10collective13CollectiveMmaINS1_35MainloopSm100TmaUmmaWarpSpecializedILi8ELi2ELi4ENS5_IJNS4_1CILi1EEESB_SB_EEEEENS5_IJNSA_ILi128EEENSA_ILi64EEENSA_ILi32EEEEEENS_10tfloat32_tENS5_IJlSB_lEEESI_SJ_NS4_8TiledMMAINS4_8MMA_AtomIJNS4_17SM100_MMA_TF32_SSISI_SI_fLi128ELi64ELNS4_4UMMA5MajorE0ELSO_0ELNSN_7ScaleInE0ELSP_0EEEEEENS4_6LayoutISC_NS5_IJNSA_ILi0EEEST_ST_EEEEENS5_IJNS4_10UnderscoreESW_SW_EEEEENS4_13SM90_TMA_LOADENS4_14ComposedLayoutINS4_7SwizzleILi3ELi4ELi3EEENS4_18smem_ptr_flag_bitsILi32EEENSS_INS5_IJNSA_ILi8EEESG_EEENS5_IJSG_SB_EEEEEEEvNS4_8identityESZ_S19_vS1A_EENS_8epilogue10collective18CollectiveEpilogueINS1C_23Sm100TmaWarpSpecializedILi4ELi2ELi16ELb1ELb0EEEJSH_NS5_IJNSS_ISE_SB_EENSS_INSA_ILi16EEESB_EEEEESI_SJ_SI_SJ_NS1C_6fusion15FusionCallbacksIS1G_NS1L_17LinearCombinationISI_fSI_fLNS_15FloatRoundStyleE2EEESH_S1K_JEEENS4_5SM1004TMEM4LOAD26SM100_TMEM_LOAD_32dp32b16xESZ_NS10_INS11_ILi2ELi4ELi3EEES14_NSS_INS5_IJS15_S1I_EEENS5_IJS1I_SB_EEEEEEENS4_39AutoVectorizingCopyWithAssumedAlignmentILi128EEENS4_14SM90_TMA_STOREES1Z_S21_S21_EEEvvEEEEvNT_6ParamsE,@function
        .size           _ZN7cutlass13device_kernelINS_4gemm6kernel13GemmUniversalIN4cute5tupleIJiiiiEEENS1_10collective13CollectiveMmaINS1_35MainloopSm100TmaUmmaWarpSpecializedILi8ELi2ELi4ENS5_IJNS4_1CILi1EEESB_SB_EEEEENS5_IJNSA_ILi128EEENSA_ILi64EEENSA_ILi32EEEEEENS_10tfloat32_tENS5_IJlSB_lEEESI_SJ_NS4_8TiledMMAINS4_8MMA_AtomIJNS4_17SM100_MMA_TF32_SSISI_SI_fLi128ELi64ELNS4_4UMMA5MajorE0ELSO_0ELNSN_7ScaleInE0ELSP_0EEEEEENS4_6LayoutISC_NS5_IJNSA_ILi0EEEST_ST_EEEEENS5_IJNS4_10UnderscoreESW_SW_EEEEENS4_13SM90_TMA_LOADENS4_14ComposedLayoutINS4_7SwizzleILi3ELi4ELi3EEENS4_18smem_ptr_flag_bitsILi32EEENSS_INS5_IJNSA_ILi8EEESG_EEENS5_IJSG_SB_EEEEEEEvNS4_8identityESZ_S19_vS1A_EENS_8epilogue10collective18CollectiveEpilogueINS1C_23Sm100TmaWarpSpecializedILi4ELi2ELi16ELb1ELb0EEEJSH_NS5_IJNSS_ISE_SB_EENSS_INSA_ILi16EEESB_EEEEESI_SJ_SI_SJ_NS1C_6fusion15FusionCallbacksIS1G_NS1L_17LinearCombinationISI_fSI_fLNS_15FloatRoundStyleE2EEESH_S1K_JEEENS4_5SM1004TMEM4LOAD26SM100_TMEM_LOAD_32dp32b16xESZ_NS10_INS11_ILi2ELi4ELi3EEES14_NSS_INS5_IJS15_S1I_EEENS5_IJS1I_SB_EEEEEEENS4_39AutoVectorizingCopyWithAssumedAlignmentILi128EEENS4_14SM90_TMA_STOREES1Z_S21_S21_EEEvvEEEEvNT_6ParamsE,(.L_x_188 - _ZN7cutlass13device_kernelINS_4gemm6kernel13GemmUniversalIN4cute5tupleIJiiiiEEENS1_10collective13CollectiveMmaINS1_35MainloopSm100TmaUmmaWarpSpecializedILi8ELi2ELi4ENS5_IJNS4_1CILi1EEESB_SB_EEEEENS5_IJNSA_ILi128EEENSA_ILi64EEENSA_ILi32EEEEEENS_10tfloat32_tENS5_IJlSB_lEEESI_SJ_NS4_8TiledMMAINS4_8MMA_AtomIJNS4_17SM100_MMA_TF32_SSISI_SI_fLi128ELi64ELNS4_4UMMA5MajorE0ELSO_0ELNSN_7ScaleInE0ELSP_0EEEEEENS4_6LayoutISC_NS5_IJNSA_ILi0EEEST_ST_EEEEENS5_IJNS4_10UnderscoreESW_SW_EEEEENS4_13SM90_TMA_LOADENS4_14ComposedLayoutINS4_7SwizzleILi3ELi4ELi3EEENS4_18smem_ptr_flag_bitsILi32EEENSS_INS5_IJNSA_ILi8EEESG_EEENS5_IJSG_SB_EEEEEEEvNS4_8identityESZ_S19_vS1A_EENS_8epilogue10collective18CollectiveEpilogueINS1C_23Sm100TmaWarpSpecializedILi4ELi2ELi16ELb1ELb0EEEJSH_NS5_IJNSS_ISE_SB_EENSS_INSA_ILi16EEESB_EEEEESI_SJ_SI_SJ_NS1C_6fusion15FusionCallbacksIS1G_NS1L_17LinearCombinationISI_fSI_fLNS_15FloatRoundStyleE2EEESH_S1K_JEEENS4_5SM1004TMEM4LOAD26SM100_TMEM_LOAD_32dp32b16xESZ_NS10_INS11_ILi2ELi4ELi3EEES14_NSS_INS5_IJS15_S1I_EEENS5_IJS1I_SB_EEEEEEENS4_39AutoVectorizingCopyWithAssumedAlignmentILi128EEENS4_14SM90_TMA_STOREES1Z_S21_S21_EEEvvEEEEvNT_6ParamsE)
        .other          _ZN7cutlass13device_kernelINS_4gemm6kernel13GemmUniversalIN4cute5tupleIJiiiiEEENS1_10collective13CollectiveMmaINS1_35MainloopSm100TmaUmmaWarpSpecializedILi8ELi2ELi4ENS5_IJNS4_1CILi1EEESB_SB_EEEEENS5_IJNSA_ILi128EEENSA_ILi64EEENSA_ILi32EEEEEENS_10tfloat32_tENS5_IJlSB_lEEESI_SJ_NS4_8TiledMMAINS4_8MMA_AtomIJNS4_17SM100_MMA_TF32_SSISI_SI_fLi128ELi64ELNS4_4UMMA5MajorE0ELSO_0ELNSN_7ScaleInE0ELSP_0EEEEEENS4_6LayoutISC_NS5_IJNSA_ILi0EEEST_ST_EEEEENS5_IJNS4_10UnderscoreESW_SW_EEEEENS4_13SM90_TMA_LOADENS4_14ComposedLayoutINS4_7SwizzleILi3ELi4ELi3EEENS4_18smem_ptr_flag_bitsILi32EEENSS_INS5_IJNSA_ILi8EEESG_EEENS5_IJSG_SB_EEEEEEEvNS4_8identityESZ_S19_vS1A_EENS_8epilogue10collective18CollectiveEpilogueINS1C_23Sm100TmaWarpSpecializedILi4ELi2ELi16ELb1ELb0EEEJSH_NS5_IJNSS_ISE_SB_EENSS_INSA_ILi16EEESB_EEEEESI_SJ_SI_SJ_NS1C_6fusion15FusionCallbacksIS1G_NS1L_17LinearCombinationISI_fSI_fLNS_15FloatRoundStyleE2EEESH_S1K_JEEENS4_5SM1004TMEM4LOAD26SM100_TMEM_LOAD_32dp32b16xESZ_NS10_INS11_ILi2ELi4ELi3EEES14_NSS_INS5_IJS15_S1I_EEENS5_IJS1I_SB_EEEEEEENS4_39AutoVectorizingCopyWithAssumedAlignmentILi128EEENS4_14SM90_TMA_STOREES1Z_S21_S21_EEEvvEEEEvNT_6ParamsE,@"STO_CUDA_ENTRY STV_DEFAULT"
_ZN7cutlass13device_kernelINS_4gemm6kernel13GemmUniversalIN4cute5tupleIJiiiiEEENS1_10collective13CollectiveMmaINS1_35MainloopSm100TmaUmmaWarpSpecializedILi8ELi2ELi4ENS5_IJNS4_1CILi1EEESB_SB_EEEEENS5_IJNSA_ILi128EEENSA_ILi64EEENSA_ILi32EEEEEENS_10tfloat32_tENS5_IJlSB_lEEESI_SJ_NS4_8TiledMMAINS4_8MMA_AtomIJNS4_17SM100_MMA_TF32_SSISI_SI_fLi128ELi64ELNS4_4UMMA5MajorE0ELSO_0ELNSN_7ScaleInE0ELSP_0EEEEEENS4_6LayoutISC_NS5_IJNSA_ILi0EEEST_ST_EEEEENS5_IJNS4_10UnderscoreESW_SW_EEEEENS4_13SM90_TMA_LOADENS4_14ComposedLayoutINS4_7SwizzleILi3ELi4ELi3EEENS4_18smem_ptr_flag_bitsILi32EEENSS_INS5_IJNSA_ILi8EEESG_EEENS5_IJSG_SB_EEEEEEEvNS4_8identityESZ_S19_vS1A_EENS_8epilogue10collective18CollectiveEpilogueINS1C_23Sm100TmaWarpSpecializedILi4ELi2ELi16ELb1ELb0EEEJSH_NS5_IJNSS_ISE_SB_EENSS_INSA_ILi16EEESB_EEEEESI_SJ_SI_SJ_NS1C_6fusion15FusionCallbacksIS1G_NS1L_17LinearCombinationISI_fSI_fLNS_15FloatRoundStyleE2EEESH_S1K_JEEENS4_5SM1004TMEM4LOAD26SM100_TMEM_LOAD_32dp32b16xESZ_NS10_INS11_ILi2ELi4ELi3EEES14_NSS_INS5_IJS15_S1I_EEENS5_IJS1I_SB_EEEEEEENS4_39AutoVectorizingCopyWithAssumedAlignmentILi128EEENS4_14SM90_TMA_STOREES1Z_S21_S21_EEEvvEEEEvNT_6ParamsE:
[----:B------:R-:W1:Y:S01]  /*0000*/  LDC R1, c[0x0][0x37c] ;  /* 0x0000df00ff017b82 */ /* 0x000e620000000800 */
[----:B------:R-:W2:Y:S01]  /*0010*/  S2R R81, SR_TID.X ;  /* 0x0000000000517919 */ /* 0x000ea20000002100 */
[----:B------:R-:W3:Y:S01]  /*0020*/  LDCU.64 UR4, c[0x0][0x890] ;  /* 0x00011200ff0477ac */ /* 0x000ee20008000a00 */
[----:B------:R-:W-:Y:S02]  /*0030*/  PRMT R67, RZ, 0x7610, R67 ;  /* 0x00007610ff437816 */ /* 0x000fe40000000043 */
[----:B------:R-:W-:Y:S01]  /*0040*/  ELECT P5, URZ, PT ;  /* 0x0000000000ff782f */ /* 0x000fe200038a0000 */
[----:B------:R-:W4:Y:S01]  /*0050*/  LDCU.64 UR46, c[0x0][0x358] ;  /* 0x00006b00ff2e77ac */ /* 0x000f220008000a00 */
[----:B---3--:R-:W-:-:S04]  /*0060*/  UISETP.NE.U32.AND UP0, UPT, UR4, URZ, UPT ;  /* 0x000000ff0400728c */ /* 0x008fc8000bf05070 */
[----:B------:R-:W-:Y:S01]  /*0070*/  UISETP.NE.AND.EX UP0, UPT, UR5, URZ, UPT, UP0 ;  /* 0x000000ff0500728c */ /* 0x000fe2000bf05300 */
[----:B--2---:R-:W-:-:S05]  /*0080*/  SHF.R.U32.HI R72, RZ, 0x5, R81 ;  /* 0x00000005ff487819 */ /* 0x004fca0000011651 */
[----:B------:R-:W2:Y:S02]  /*0090*/  SHFL.IDX PT, R0, R72, RZ, 0x1f ;  /* 0x00001fff48007589 */ /* 0x000ea400000e0000 */
[----:B--2---:R-:W-:Y:S01]  /*00a0*/  R2UR UR8, R0 ;  /* 0x00000000000872ca */ /* 0x004fe200000e0000 */
[----:B-1--4-:R-:W-:-:S14]  /*00b0*/  BRA.U UP0, `(.L_x_0) ;  /* 0x00000001002c7547 */ /* 0x012fdc000b800000 */
[----:B------:R-:W1:Y:S02]  /*00c0*/  LDCU.64 UR6, c[0x0][0x888] ;  /* 0x00011100ff0677ac */ /* 0x000e640008000a00 */
[----:B-1----:R-:W-:-:S04]  /*00d0*/  UISETP.NE.U32.AND UP0, UPT, UR6, URZ, UPT ;  /* 0x000000ff0600728c */ /* 0x002fc8000bf05070 */
[----:B------:R-:W-:-:S09]  /*00e0*/  UISETP.NE.AND.EX UP0, UPT, UR7, URZ, UPT, UP0 ;  /* 0x000000ff0700728c */ /* 0x000fd2000bf05300 */
[----:B------:R-:W-:Y:S05]  /*00f0*/  BRA.U !UP0, `(.L_x_1) ;  /* 0x0000000108107547 */ /* 0x000fea000b800000 */
[----:B------:R-:W1:Y:S02]  /*0100*/  LDC.64 R2, c[0x0][0x888] ;  /* 0x00022200ff027b82 */ /* 0x000e640000000a00 */
[----:B-1----:R1:W5:Y:S01]  /*0110*/  LDG.E R35, desc[UR46][R2.64] ;  /* 0x0000002e02237981 */ /* 0x002362000c1e1900 */
[----:B------:R-:W-:Y:S01]  /*0120*/  HFMA2 R67, -RZ, RZ, 0, 5.9604644775390625e-08 ;  /* 0x00000001ff437431 */ /* 0x000fe200000001ff */
[----:B------:R-:W-:Y:S05]  /*0130*/  BRA `(.L_x_0) ;  /* 0x00000000000c7947 */ /* 0x000fea0003800000 */
.L_x_1:
[----:B------:R-:W1:Y:S01]  /*0140*/  LDCU UR6, c[0x0][0x880] ;  /* 0x00011000ff0677ac */ /* 0x000e620008000800 */
[----:B------:R-:W-:Y:S01]  /*0150*/  HFMA2 R67, -RZ, RZ, 0, 5.9604644775390625e-08 ;  /* 0x00000001ff437431 */ /* 0x000fe200000001ff */
[----:B-1----:R-:W-:-:S07]  /*0160*/  MOV R35, UR6 ;  /* 0x0000000600237c02 */ /* 0x002fce0008000f00 */
.L_x_0:
[----:B------:R-:W2:Y:S02]  /*0170*/  LDCU.64 UR6, c[0x0][0x8b0] ;  /* 0x00011600ff0677ac */ /* 0x000ea40008000a00 */
[----:B--2---:R-:W-:-:S04]  /*0180*/  UISETP.NE.U32.AND UP0, UPT, UR6, URZ, UPT ;  /* 0x000000ff0600728c */ /* 0x004fc8000bf05070 */
[----:B------:R-:W-:-:S09]  /*0190*/  UISETP.NE.AND.EX UP0, UPT, UR7, URZ, UPT, UP0 ;  /* 0x000000ff0700728c */ /* 0x000fd2000bf05300 */
[----:B------:R-:W-:Y:S05]  /*01a0*/  BRA.U UP0, `(.L_x_2) ;  /* 0x0000000100247547 */ /* 0x000fea000b800000 */
[----:B------:R-:W2:Y:S02]  /*01b0*/  LDCU.64 UR6, c[0x0][0x8a8] ;  /* 0x00011500ff0677ac */ /* 0x000ea40008000a00 */
[----:B--2---:R-:W-:-:S04]  /*01c0*/  UISETP.NE.U32.AND UP0, UPT, UR6, URZ, UPT ;  /* 0x000000ff0600728c */ /* 0x004fc8000bf05070 */
[----:B------:R-:W-:-:S09]  /*01d0*/  UISETP.NE.AND.EX UP0, UPT, UR7, URZ, UPT, UP0 ;  /* 0x000000ff0700728c */ /* 0x000fd2000bf05300 */
[----:B------:R-:W-:Y:S05]  /*01e0*/  BRA.U !UP0, `(.L_x_3) ;  /* 0x00000001080c7547 */ /* 0x000fea000b800000 */
[----:B------:R-:W2:Y:S02]  /*01f0*/  LDC.64 R32, c[0x0][0x8a8] ;  /* 0x00022a00ff207b82 */ /* 0x000ea40000000a00 */
[----:B--2---:R2:W5:Y:S01]  /*0200*/  LDG.E R32, desc[UR46][R32.64] ;  /* 0x0000002e20207981 */ /* 0x004562000c1e1900 */
[----:B------:R-:W-:Y:S05]  /*0210*/  BRA `(.L_x_2) ;  /* 0x0000000000087947 */ /* 0x000fea0003800000 */
.L_x_3:
[----:B------:R-:W2:Y:S02]  /*0220*/  LDCU UR6, c[0x0][0x8a0] ;  /* 0x00011400ff0677ac */ /* 0x000ea40008000800 */
[----:B--2---:R-:W-:Y:S02]  /*0230*/  MOV R32, UR6 ;  /* 0x0000000600207c02 */ /* 0x004fe40008000f00 */
.L_x_2:
[----:B------:R-:W-:Y:S01]  /*0240*/  IMAD.U32 R0, RZ, RZ, UR8 ;  /* 0x00000008ff007e24 */ /* 0x000fe2000f8e00ff */
[----:B------:R-:W-:Y:S04]  /*0250*/  BSSY.RECONVERGENT B0, `(.L_x_4) ;  /* 0x000000c000007945 */ /* 0x000fe80003800200 */
[C---:B------:R-:W-:Y:S02]  /*0260*/  ISETP.NE.OR P1, PT, R0.reuse, 0x1, !P5 ;  /* 0x000000010000780c */ /* 0x040fe40006f25670 */
[----:B------:R-:W-:-:S11]  /*0270*/  ISETP.NE.OR P0, PT, R0, 0x3, !P5 ;  /* 0x000000030000780c */ /* 0x000fd60006f05670 */
[----:B------:R-:W-:Y:S05]  /*0280*/  @P1 BRA `(.L_x_5) ;  /* 0x0000000000201947 */ /* 0x000fea0003800000 */
[----:B------:R-:W3:Y:S02]  /*0290*/  LDCU.64 UR6, c[0x0][0x348] ;  /* 0x00006900ff0677ac */ /* 0x000ee40008000a00 */
[----:B---3--:R-:W-:Y:S02]  /*02a0*/  UIADD3 UR10, UP1, UPT, UR6, 0x80, URZ ;  /* 0x00000080060a7890 */ /* 0x008fe4000ff3e0ff */
[----:B------:R-:W-:Y:S02]  /*02b0*/  UIADD3 UR6, UP0, UPT, UR6, 0x180, URZ ;  /* 0x0000018006067890 */ /* 0x000fe4000ff1e0ff */
[----:B------:R-:W-:Y:S02]  /*02c0*/  UIADD3.X UR11, UPT, UPT, URZ, UR7, URZ, UP1, !UPT ;  /* 0x00000007ff0b7290 */ /* 0x000fe40008ffe4ff */
[----:B------:R-:W-:-:S07]  /*02d0*/  UIADD3.X UR7, UPT, UPT, URZ, UR7, URZ, UP0, !UPT ;  /* 0x00000007ff077290 */ /* 0x000fce00087fe4ff */
[----:B------:R3:W-:Y:S02]  /*02e0*/  UTMACCTL.PF [UR10] ;  /* 0x000000000a0079b9 */ /* 0x0007e40008040000 */
[----:B------:R3:W-:Y:S02]  /*02f0*/  UTMACCTL.PF [UR6] ;  /* 0x00000000060079b9 */ /* 0x0007e40008040000 */
[----:B---3--:R-:W-:Y:S01]  /*0300*/  NOP ;  /* 0x0000000000007918 */ /* 0x008fe20000000000 */
.L_x_5:
[----:B------:R-:W-:Y:S05]  /*0310*/  BSYNC.RECONVERGENT B0 ;  /* 0x0000000000007941 */ /* 0x000fea0003800200 */
.L_x_4:
[----:B------:R-:W-:Y:S04]  /*0320*/  BSSY.RECONVERGENT B0, `(.L_x_6) ;  /* 0x000000a000007945 */ /* 0x000fe80003800200 */
        /* <DEDUP_REMOVED lines=9> */
.L_x_7:
[----:B------:R-:W-:Y:S05]  /*03c0*/  BSYNC.RECONVERGENT B0 ;  /* 0x0000000000007941 */ /* 0x000fea0003800200 */
.L_x_6:
[----:B------:R-:W3:Y:S01]  /*03d0*/  LDCU.64 UR6, c[0x0][0x888] ;  /* 0x00011100ff0677ac */ /* 0x000ee20008000a00 */
[----:B------:R-:W-:Y:S02]  /*03e0*/  UISETP.EQ.U32.AND UP1, UPT, UR4, URZ, UPT ;  /* 0x000000ff0400728c */ /* 0x000fe4000bf22070 */
[----:B------:R-:W-:Y:S02]  /*03f0*/  UPLOP3.LUT UP2, UPT, UPT, UPT, UPT, 0x80, 0x8 ;  /* 0x000000000008789c */ /* 0x000fe40003f4f070 */
[----:B---3--:R-:W-:-:S04]  /*0400*/  UISETP.NE.U32.AND UP0, UPT, UR6, URZ, UPT ;  /* 0x000000ff0600728c */ /* 0x008fc8000bf05070 */
[----:B------:R-:W-:-:S04]  /*0410*/  UISETP.NE.AND.EX UP0, UPT, UR7, URZ, UPT, UP0 ;  /* 0x000000ff0700728c */ /* 0x000fc8000bf05300 */
[----:B------:R-:W-:-:S04]  /*0420*/  UISETP.EQ.OR.EX UP3, UPT, UR5, URZ, !UP0, UP1 ;  /* 0x000000ff0500728c */ /* 0x000fc8000c762710 */
[----:B------:R-:W-:-:S05]  /*0430*/  UP2UR UR50, UPR, URZ, 0x8 ;  /* 0x00000008ff327883 */ /* 0x000fca0008000000 */
[----:B------:R-:W-:Y:S07]  /*0440*/  BRA.U !UP3, `(.L_x_8) ;  /* 0x000000010b207547 */ /* 0x000fee000b800000 */
[----:B------:R-:W-:Y:S01]  /*0450*/  UISETP.NE.U32.AND UP2, UPT, UR4, URZ, UPT ;  /* 0x000000ff0400728c */ /* 0x000fe2000bf45070 */
[----:B-----5:R-:W-:Y:S01]  /*0460*/  FSETP.NEU.AND P0, PT, R35, RZ, PT ;  /* 0x000000ff2300720b */ /* 0x020fe20003f0d000 */
[----:B------:R-:W-:Y:S02]  /*0470*/  USEL UR4, URZ, 0xffffffff, UP0 ;  /* 0xffffffffff047887 */ /* 0x000fe40008000000 */
[----:B------:R-:W-:-:S10]  /*0480*/  UISETP.NE.AND.EX UP2, UPT, UR5, URZ, UPT, UP2 ;  /* 0x000000ff0500728c */ /* 0x000fd4000bf45320 */
[----:B------:R-:W-:Y:S01]  /*0490*/  VOTEU.ANY UP1, P0 ;  /* 0x0000000000ff7886 */ /* 0x000fe20000020100 */
[----:B------:R-:W-:-:S04]  /*04a0*/  @!UP2 USEL UR4, URZ, 0xffffffff, UP1 ;  /* 0xffffffffff04a887 */ /* 0x000fc80008800000 */
[----:B------:R-:W-:-:S04]  /*04b0*/  ULOP3.LUT UR4, UR4, 0x1, URZ, 0xc0, !UPT ;  /* 0x0000000104047892 */ /* 0x000fc8000f8ec0ff */
[----:B------:R-:W-:-:S11]  /*04c0*/  UISETP.NE.U32.AND UP2, UPT, UR4, 0x1, UPT ;  /* 0x000000010400788c */ /* 0x000fd6000bf45070 */
.L_x_8:
[----:B-1----:R-:W1:Y:S01]  /*04d0*/  SHFL.IDX PT, R2, R72, RZ, 0x1f ;  /* 0x00001fff48027589 */ /* 0x002e6200000e0000 */
[----:B------:R-:W-:-:S04]  /*04e0*/  UISETP.NE.AND UP1, UPT, UR8, 0x2, UPT ;  /* 0x000000020800788c */ /* 0x000fc8000bf25270 */
[----:B------:R-:W-:Y:S01]  /*04f0*/  USEL UR6, URZ, 0x1, UP1 ;  /* 0x00000001ff067887 */ /* 0x000fe20008800000 */
[----:B-1----:R-:W-:-:S13]  /*0500*/  ISETP.NE.AND P0, PT, R2, RZ, PT ;  /* 0x000000ff0200720c */ /* 0x002fda0003f05270 */
[----:B------:R-:W-:Y:S05]  /*0510*/  @P0 BRA `(.L_x_9) ;  /* 0x0000000000680947 */ /* 0x000fea0003800000 */
[----:B------:R-:W1:Y:S01]  /*0520*/  S2UR UR5, SR_CgaCtaId ;  /* 0x00000000000579c3 */ /* 0x000e620000008800 */
[----:B------:R-:W-:Y:S01]  /*0530*/  UMOV UR7, 0x400 ;  /* 0x0000040000077882 */ /* 0x000fe20000000000 */
[----:B------:R-:W-:Y:S01]  /*0540*/  UMOV UR4, 0x1 ;  /* 0x0000000100047882 */ /* 0x000fe20000000000 */
[----:B------:R-:W-:Y:S01]  /*0550*/  ELECT P0, URZ, PT ;  /* 0x0000000000ff782f */ /* 0x000fe20003800000 */
[----:B------:R-:W-:-:S04]  /*0560*/  UIADD3 UR10, UPT, UPT, -UR4, 0x100000, URZ ;  /* 0x00100000040a7890 */ /* 0x000fc8000fffe1ff */
[----:B------:R-:W-:Y:S02]  /*0570*/  USHF.L.U32 UR11, UR10, 0xb, URZ ;  /* 0x0000000b0a0b7899 */ /* 0x000fe400080006ff */
[----:B------:R-:W-:Y:S02]  /*0580*/  USHF.L.U32 UR10, UR10, 0x1, URZ ;  /* 0x000000010a0a7899 */ /* 0x000fe400080006ff */
[----:B-1----:R-:W-:Y:S01]  /*0590*/  ULEA UR5, UR5, UR7, 0x18 ;  /* 0x0000000705057291 */ /* 0x002fe2000f8ec0ff */
[----:B------:R-:W1:Y:S11]  /*05a0*/  FENCE.VIEW.ASYNC.S ;  /* 0x00000000000073c6 */ /* 0x000e760000000000 */
[----:B-1----:R1:W3:Y:S01]  /*05b0*/  SYNCS.EXCH.64 URZ, [UR5], UR10 ;  /* 0x0000000a05ff75b2 */ /* 0x0022e20008000100 */
[----:B------:R1:W4:Y:S01]  /*05c0*/  SYNCS.EXCH.64 URZ, [UR5+0x40], UR10 ;  /* 0x0000400a05ff75b2 */ /* 0x0003220008000100 */
[----:B------:R1:W1:Y:S01]  /*05d0*/  SYNCS.EXCH.64 URZ, [UR5+0x8], UR10 ;  /* 0x0000080a05ff75b2 */ /* 0x0002620008000100 */
        /* <DEDUP_REMOVED lines=13> */
[----:B------:R-:W-:Y:S01]  /*06b0*/  NOP ;  /* 0x0000000000007918 */ /* 0x000fe20000000000 */
.L_x_9:
[----:B------:R-:W2:Y:S01]  /*06c0*/  SHFL.IDX PT, R2, R72, RZ, 0x1f ;  /* 0x00001fff48027589 */ /* 0x000ea200000e0000 */
[----:B------:R-:W-:Y:S01]  /*06d0*/  NOP ;  /* 0x0000000000007918 */ /* 0x000fe20000000000 */
[----:B--2---:R-:W-:-:S13]  /*06e0*/  ISETP.NE.AND P0, PT, R2, 0x1, PT ;  /* 0x000000010200780c */ /* 0x004fda0003f05270 */
[----:B------:R-:W-:Y:S05]  /*06f0*/  @P0 BRA `(.L_x_10) ;  /* 0x0000000000580947 */ /* 0x000fea0003800000 */
[----:B------:R-:W2:Y:S01]  /*0700*/  S2UR UR7, SR_CgaCtaId ;  /* 0x00000000000779c3 */ /* 0x000ea20000008800 */
[----:B------:R-:W-:Y:S01]  /*0710*/  UMOV UR9, 0x400 ;  /* 0x0000040000097882 */ /* 0x000fe20000000000 */
[----:B-1----:R-:W-:Y:S01]  /*0720*/  UMOV UR5, 0x20 ;  /* 0x0000002000057882 */ /* 0x002fe20000000000 */
[----:B------:R-:W-:Y:S01]  /*0730*/  UMOV UR4, 0x80 ;  /* 0x0000008000047882 */ /* 0x000fe20000000000 */
[----:B------:R-:W-:-:S04]  /*0740*/  UIADD3 UR10, UPT, UPT, -UR5, 0x100000, URZ ;  /* 0x00100000050a7890 */ /* 0x000fc8000fffe1ff */
[----:B------:R-:W-:Y:S02]  /*0750*/  USHF.L.U32 UR11, UR10, 0xb, URZ ;  /* 0x0000000b0a0b7899 */ /* 0x000fe400080006ff */
[----:B------:R-:W-:Y:S02]  /*0760*/  USHF.L.U32 UR10, UR10, 0x1, URZ ;  /* 0x000000010a0a7899 */ /* 0x000fe400080006ff */
[----:B------:R-:W-:-:S04]  /*0770*/  UIADD3 UR4, UPT, UPT, -UR4, 0x100000, URZ ;  /* 0x0010000004047890 */ /* 0x000fc8000fffe1ff */
[----:B------:R-:W-:Y:S02]  /*0780*/  USHF.L.U32 UR5, UR4, 0xb, URZ ;  /* 0x0000000b04057899 */ /* 0x000fe400080006ff */
[----:B------:R-:W-:Y:S01]  /*0790*/  USHF.L.U32 UR4, UR4, 0x1, URZ ;  /* 0x0000000104047899 */ /* 0x000fe200080006ff */
[----:B------:R-:W-:Y:S01]  /*07a0*/  ELECT P0, URZ, PT ;  /* 0x0000000000ff782f */ /* 0x000fe20003800000 */
[----:B--2---:R-:W-:Y:S01]  /*07b0*/  ULEA UR7, UR7, UR9, 0x18 ;  /* 0x0000000907077291 */ /* 0x004fe2000f8ec0ff */
[----:B------:R-:W1:Y:S11]  /*07c0*/  FENCE.VIEW.ASYNC.S ;  /* 0x00000000000073c6 */ /* 0x000e760000000000 */
[----:B-1----:R2:W1:Y:S01]  /*07d0*/  SYNCS.EXCH.64 URZ, [UR7+0x80], UR10 ;  /* 0x0000800a07ff75b2 */ /* 0x0024620008000100 */
[----:B------:R2:W1:Y:S01]  /*07e0*/  SYNCS.EXCH.64 URZ, [UR7+0xa0], UR4 ;  /* 0x0000a00407ff75b2 */ /* 0x0004620008000100 */
[----:B------:R2:W1:Y:S01]  /*07f0*/  SYNCS.EXCH.64 URZ, [UR7+0x88], UR10 ;  /* 0x0000880a07ff75b2 */ /* 0x0004620008000100 */
[----:B------:R2:W1:Y:S01]  /*0800*/  SYNCS.EXCH.64 URZ, [UR7+0xa8], UR4 ;  /* 0x0000a80407ff75b2 */ /* 0x0004620008000100 */
[----:B------:R2:W1:Y:S01]  /*0810*/  SYNCS.EXCH.64 URZ, [UR7+0x90], UR10 ;  /* 0x0000900a07ff75b2 */ /* 0x0004620008000100 */
[----:B------:R2:W1:Y:S01]  /*0820*/  SYNCS.EXCH.64 URZ, [UR7+0xb0], UR4 ;  /* 0x0000b00407ff75b2 */ /* 0x0004620008000100 */
[----:B------:R2:W1:Y:S01]  /*0830*/  SYNCS.EXCH.64 URZ, [UR7+0x98], UR10 ;  /* 0x0000980a07ff75b2 */ /* 0x0004620008000100 */
[----:B------:R2:W1:Y:S02]  /*0840*/  SYNCS.EXCH.64 URZ, [UR7+0xb8], UR4 ;  /* 0x0000b80407ff75b2 */ /* 0x0004640008000100 */
[----:B--2---:R-:W-:Y:S01]  /*0850*/  NOP ;  /* 0x0000000000007918 */ /* 0x004fe20000000000 */
.L_x_10:
[----:B------:R-:W2:Y:S01]  /*0860*/  SHFL.IDX PT, R2, R72, RZ, 0x1f ;  /* 0x00001fff48027589 */ /* 0x000ea200000e0000 */
[----:B------:R-:W-:Y:S01]  /*0870*/  NOP ;  /* 0x0000000000007918 */ /* 0x000fe20000000000 */
[----:B--2---:R-:W-:-:S13]  /*0880*/  ISETP.NE.AND P0, PT, R2, 0x3, PT ;  /* 0x000000030200780c */ /* 0x004fda0003f05270 */
[----:B------:R-:W-:Y:S05]  /*0890*/  @P0 BRA `(.L_x_11) ;  /* 0x0000000000300947 */ /* 0x000fea0003800000 */
[----:B-1----:R-:W1:Y:S01]  /*08a0*/  S2UR UR5, SR_CgaCtaId ;  /* 0x00000000000579c3 */ /* 0x002e620000008800 */
        /* <DEDUP_REMOVED lines=8> */
[----:B-1----:R2:W1:Y:S01]  /*0930*/  SYNCS.EXCH.64 URZ, [UR5+0xc0], UR10 ;  /* 0x0000c00a05ff75b2 */ /* 0x0024620008000100 */
[----:B------:R2:W1:Y:S02]  /*0940*/  SYNCS.EXCH.64 URZ, [UR5+0xc8], UR10 ;  /* 0x0000c80a05ff75b2 */ /* 0x0004640008000100 */
[----:B--2---:R-:W-:Y:S01]  /*0950*/  NOP ;  /* 0x0000000000007918 */ /* 0x004fe20000000000 */
.L_x_11:
[----:B------:R-:W2:Y:S01]  /*0960*/  SHFL.IDX PT, R2, R72, RZ, 0x1f ;  /* 0x00001fff48027589 */ /* 0x000ea200000e0000 */
[----:B------:R-:W-:Y:S01]  /*0970*/  NOP ;  /* 0x0000000000007918 */ /* 0x000fe20000000000 */
[----:B--2---:R-:W-:-:S13]  /*0980*/  ISETP.NE.AND P0, PT, R2, 0x4, PT ;  /* 0x000000040200780c */ /* 0x004fda0003f05270 */
[----:B------:R-:W-:Y:S05]  /*0990*/  @P0 BRA `(.L_x_12) ;  /* 0x00000000004c0947 */ /* 0x000fea0003800000 */
[----:B-1----:R-:W1:Y:S01]  /*09a0*/  S2UR UR5, SR_CgaCtaId ;  /* 0x00000000000579c3 */ /* 0x002e620000008800 */
[----:B------:R-:W-:Y:S01]  /*09b0*/  UMOV UR9, 0x100 ;  /* 0x0000010000097882 */ /* 0x000fe20000000000 */
[----:B------:R-:W-:Y:S01]  /*09c0*/  UMOV UR7, 0x400 ;  /* 0x0000040000077882 */ /* 0x000fe20000000000 */
[----:B------:R-:W-:Y:S01]  /*09d0*/  USEL UR9, UR9, 0xe0, UP2 ;  /* 0x000000e009097887 */ /* 0x000fe20009000000 */
[----:B------:R-:W-:Y:S01]  /*09e0*/  UMOV UR4, 0x1 ;  /* 0x0000000100047882 */ /* 0x000fe20000000000 */
[----:B------:R-:W-:Y:S01]  /*09f0*/  ELECT P0, URZ, PT ;  /* 0x0000000000ff782f */ /* 0x000fe20003800000 */
[----:B------:R-:W-:-:S04]  /*0a00*/  UIADD3 UR10, UPT, UPT, -UR4, 0x100000, URZ ;  /* 0x00100000040a7890 */ /* 0x000fc8000fffe1ff */
[----:B------:R-:W-:Y:S02]  /*0a10*/  USHF.L.U32 UR11, UR10, 0xb, URZ ;  /* 0x0000000b0a0b7899 */ /* 0x000fe400080006ff */
[----:B------:R-:W-:Y:S02]  /*0a20*/  USHF.L.U32 UR10, UR10, 0x1, URZ ;  /* 0x000000010a0a7899 */ /* 0x000fe400080006ff */
[----:B------:R-:W-:-:S04]  /*0a30*/  UIADD3 UR12, UPT, UPT, -UR9, 0x100000, URZ ;  /* 0x00100000090c7890 */ /* 0x000fc8000fffe1ff */
[----:B------:R-:W-:Y:S02]  /*0a40*/  USHF.L.U32 UR13, UR12, 0xb, URZ ;  /* 0x0000000b0c0d7899 */ /* 0x000fe400080006ff */
[----:B------:R-:W-:Y:S02]  /*0a50*/  USHF.L.U32 UR12, UR12, 0x1, URZ ;  /* 0x000000010c0c7899 */ /* 0x000fe400080006ff */
[----:B-1----:R-:W-:Y:S01]  /*0a60*/  ULEA UR5, UR5, UR7, 0x18 ;  /* 0x0000000705057291 */ /* 0x002fe2000f8ec0ff */
[----:B------:R-:W1:Y:S11]  /*0a70*/  FENCE.VIEW.ASYNC.S ;  /* 0x00000000000073c6 */ /* 0x000e760000000000 */
[----:B-1----:R2:W1:Y:S01]  /*0a80*/  SYNCS.EXCH.64 URZ, [UR5+0xd0], UR10 ;  /* 0x0000d00a05ff75b2 */ /* 0x0024620008000100 */
[----:B------:R2:W1:Y:S01]  /*0a90*/  SYNCS.EXCH.64 URZ, [UR5+0xe0], UR12 ;  /* 0x0000e00c05ff75b2 */ /* 0x0004620008000100 */
[----:B------:R2:W1:Y:S01]  /*0aa0*/  SYNCS.EXCH.64 URZ, [UR5+0xd8], UR10 ;  /* 0x0000d80a05ff75b2 */ /* 0x0004620008000100 */
[----:B------:R2:W1:Y:S02]  /*0ab0*/  SYNCS.EXCH.64 URZ, [UR5+0xe8], UR12 ;  /* 0x0000e80c05ff75b2 */ /* 0x0004640008000100 */
[----:B--2---:R-:W-:Y:S01]  /*0ac0*/  NOP ;  /* 0x0000000000007918 */ /* 0x004fe20000000000 */
.L_x_12:
        /* <DEDUP_REMOVED lines=26> */
.L_x_13:
        /* <DEDUP_REMOVED lines=18> */
.L_x_14:
[----:B-1----:R-:W1:Y:S01]  /*0d90*/  S2UR UR5, SR_CTAID.X ;  /* 0x00000000000579c3 */ /* 0x002e620000002500 */
[----:B------:R-:W-:-:S05]  /*0da0*/  CS2R.32 R68, SR_CgaSize ;  /* 0x0000000000447805 */ /* 0x000fca0000008a00 */
[----:B------:R-:W-:-:S05]  /*0db0*/  IMAD R68, R68, -0xa0, RZ ;  /* 0xffffff6044447824 */ /* 0x000fca00078e02ff */
[----:B------:R-:W-:-:S14]  /*0dc0*/  R2UR UR9, R68 ;  /* 0x00000000440972ca */ /* 0x000fdc00000e0000 */
[----:B------:R-:W2:Y:S01]  /*0dd0*/  LDCU UR9, c[0x0][UR9+0x2b0] ;  /* 0x00005600090977ac */ /* 0x000ea20008000800 */
[----:B------:R-:W-:Y:S01]  /*0de0*/  NOP ;  /* 0x0000000000007918 */ /* 0x000fe20000000000 */
[----:B------:R-:W-:-:S05]  /*0df0*/  CS2R.32 R68, SR_CgaSize ;  /* 0x0000000000447805 */ /* 0x000fca0000008a00 */
[----:B------:R-:W-:-:S05]  /*0e00*/  IMAD R68, R68, -0xa0, RZ ;  /* 0xffffff6044447824 */ /* 0x000fca00078e02ff */
[----:B------:R-:W-:-:S14]  /*0e10*/  R2UR UR7, R68 ;  /* 0x00000000440772ca */ /* 0x000fdc00000e0000 */
[----:B------:R-:W3:Y:S01]  /*0e20*/  LDCU UR7, c[0x0][UR7+0x2b4] ;  /* 0x00005680070777ac */ /* 0x000ee20008000800 */
[----:B------:R-:W4:Y:S08]  /*0e30*/  S2UR UR4, SR_CTAID.Y ;  /* 0x00000000000479c3 */ /* 0x000f300000002600 */
[----:B------:R-:W3:Y:S01]  /*0e40*/  LDC R9, c[0x0][0xb24] ;  /* 0x0002c900ff097b82 */ /* 0x000ee20000000800 */
[----:B-1----:R-:W-:-:S02]  /*0e50*/  I2FP.F32.U32 R4, UR5 ;  /* 0x0000000500047c45 */ /* 0x002fc40008201000 */
[----:B------:R-:W-:-:S05]  /*0e60*/  CS2R.32 R5, SR_CgaSize ;  /* 0x0000000000057805 */ /* 0x000fca0000008a00 */
[----:B------:R-:W-:-:S06]  /*0e70*/  IMAD R5, R5, -0xa0, RZ ;  /* 0xffffff6005057824 */ /* 0x000fcc00078e02ff */
[----:B------:R-:W1:Y:S01]  /*0e80*/  LDC R5, c[0x0][R5+0x2a0] ;  /* 0x0000a80005057b82 */ /* 0x000e620000000800 */
[----:B------:R-:W-:Y:S01]  /*0e90*/  MOV R21, UR5 ;  /* 0x0000000500157c02 */ /* 0x000fe20008000f00 */
[----:B--2---:R-:W-:Y:S01]  /*0ea0*/  FMUL R4, R4, UR9 ;  /* 0x0000000904047c20 */ /* 0x004fe20008400000 */
[----:B----4-:R-:W-:Y:S02]  /*0eb0*/  I2FP.F32.U32 R2, UR4 ;  /* 0x0000000400027c45 */ /* 0x010fe40008201000 */
[----:B------:R-:W-:-:S05]  /*0ec0*/  CS2R.32 R3, SR_CgaSize ;  /* 0x0000000000037805 */ /* 0x000fca0000008a00 */
[----:B------:R-:W-:-:S06]  /*0ed0*/  IMAD R3, R3, -0xa0, RZ ;  /* 0xffffff6003037824 */ /* 0x000fcc00078e02ff */
[----:B------:R-:W2:Y:S01]  /*0ee0*/  LDC R3, c[0x0][R3+0x2a4] ;  /* 0x0000a90003037b82 */ /* 0x000ea20000000800 */
[----:B------:R-:W4:Y:S01]  /*0ef0*/  F2I.U32.TRUNC.NTZ R68, R4 ;  /* 0x0000000400447305 */ /* 0x000f22000020f000 */
[----:B------:R-:W-:Y:S01]  /*0f00*/  MOV R20, UR4 ;  /* 0x0000000400147c02 */ /* 0x000fe20008000f00 */
[----:B---3--:R-:W-:-:S05]  /*0f10*/  FMUL R2, R2, UR7 ;  /* 0x0000000702027c20 */ /* 0x008fca0008400000 */
[----:B------:R-:W-:Y:S01]  /*0f20*/  BAR.SYNC.DEFER_BLOCKING 0x0 ;  /* 0x0000000000007b1d */ /* 0x000fe20000010000 */
[----:B------:R-:W-:-:S05]  /*0f30*/  ISETP.GE.AND P0, PT, R9, 0x1, PT ;  /* 0x000000010900780c */ /* 0x000fca0003f06270 */
[----:B------:R-:W3:Y:S02]  /*0f40*/  F2I.U32.TRUNC.NTZ R66, R2 ;  /* 0x0000000200427305 */ /* 0x000ee4000020f000 */
[----:B------:R-:W2:Y:S01]  /*0f50*/  S2UR UR36, SR_CTAID.Z ;  /* 0x00000000002479c3 */ /* 0x000ea20000002700 */
[----:B----4-:R-:W-:-:S05]  /*0f60*/  IADD3 R68, PT, PT, -R68, RZ, RZ ;  /* 0x000000ff44447210 */ /* 0x010fca0007ffe1ff */
[----:B-1----:R-:W-:Y:S01]  /*0f70*/  IMAD R68, R5, R68, UR5 ;  /* 0x0000000505447e24 */ /* 0x002fe2000f8e0244 */
[----:B---3--:R-:W-:-:S05]  /*0f80*/  IADD3 R66, PT, PT, -R66, RZ, RZ ;  /* 0x000000ff42427210 */ /* 0x008fca0007ffe1ff */
[----:B--2---:R-:W-:Y:S01]  /*0f90*/  IMAD R66, R3, R66, UR4 ;  /* 0x0000000403427e24 */ /* 0x004fe2000f8e0242 */
[----:B------:R-:W-:Y:S06]  /*0fa0*/  @!P0 BRA `(.L_x_15) ;  /* 0x0000000000b88947 */ /* 0x000fec0003800000 */
[----:B------:R-:W1:Y:S01]  /*0fb0*/  LDC.64 R4, c[0x0][0xb18] ;  /* 0x0002c600ff047b82 */ /* 0x000e620000000a00 */
[----:B------:R-:W-:-:S07]  /*0fc0*/  ISETP.NE.AND P0, PT, R9, 0x1, PT ;  /* 0x000000010900780c */ /* 0x000fce0003f05270 */
[----:B------:R-:W2:Y:S08]  /*0fd0*/  LDC R10, c[0x0][0xb0c] ;  /* 0x0002c300ff0a7b82 */ /* 0x000eb00000000800 */
[----:B------:R-:W3:Y:S08]  /*0fe0*/  LDC R11, c[0x0][0x370] ;  /* 0x0000dc00ff0b7b82 */ /* 0x000ef00000000800 */
[----:B------:R-:W4:Y:S01]  /*0ff0*/  LDC R12, c[0x0][0x374] ;  /* 0x0000dd00ff0c7b82 */ /* 0x000f220000000800 */
[----:B-1----:R-:W-:-:S07]  /*1000*/  ISETP.NE.AND P1, PT, R4, 0x1, PT ;  /* 0x000000010400780c */ /* 0x002fce0003f25270 */
[----:B------:R-:W3:Y:S01]  /*1010*/  LDC.64 R6, c[0x0][0xb10] ;  /* 0x0002c400ff067b82 */ /* 0x000ee20000000a00 */
[----:B--2---:R-:W-:-:S07]  /*1020*/  ISETP.NE.AND P2, PT, R10, 0x1, PT ;  /* 0x000000010a00780c */ /* 0x004fce0003f45270 */
[----:B------:R-:W1:Y:S08]  /*1030*/  LDC R8, c[0x0][0xb20] ;  /* 0x0002c800ff087b82 */ /* 0x000e700000000800 */
[----:B------:R-:W2:Y:S01]  /*1040*/  LDC.64 R2, c[0x0][0xb28] ;  /* 0x0002ca00ff027b82 */ /* 0x000ea20000000a00 */
[----:B----4-:R-:W-:-:S04]  /*1050*/  IMAD.HI.U32 R13, R12, R5, RZ ;  /* 0x000000050c0d7227 */ /* 0x010fc800078e00ff */
[----:B------:R-:W-:-:S04]  /*1060*/  IMAD.HI.U32 R5, R20, R5, RZ ;  /* 0x0000000514057227 */ /* 0x000fc800078e00ff */
[----:B---3--:R-:W-:-:S04]  /*1070*/  IMAD.HI.U32 R14, R11, R6, RZ ;  /* 0x000000060b0e7227 */ /* 0x008fc800078e00ff */
[C---:B------:R-:W-:Y:S01]  /*1080*/  IMAD.HI.U32 R16, R21.reuse, R6, RZ ;  /* 0x0000000615107227 */ /* 0x040fe200078e00ff */
[-C--:B------:R-:W-:Y:S02]  /*1090*/  @P2 SHF.R.U32.HI R11, RZ, R7.reuse, R14 ;  /* 0x00000007ff0b2219 */ /* 0x080fe4000001160e */
[-C--:B-1----:R-:W-:Y:S02]  /*10a0*/  @P1 SHF.R.U32.HI R12, RZ, R8.reuse, R13 ;  /* 0x00000008ff0c1219 */ /* 0x082fe4000001160d */
[----:B------:R-:W-:Y:S02]  /*10b0*/  SHF.R.U32.HI R5, RZ, R8, R5 ;  /* 0x00000008ff057219 */ /* 0x000fe40000011605 */
[----:B------:R-:W-:Y:S02]  /*10c0*/  SHF.R.U32.HI R16, RZ, R7, R16 ;  /* 0x00000007ff107219 */ /* 0x000fe40000011610 */
[----:B------:R-:W-:Y:S01]  /*10d0*/  SEL R5, R20, R5, !P1 ;  /* 0x0000000514057207 */ /* 0x000fe20004800000 */
[----:B--2---:R-:W-:Y:S01]  /*10e0*/  IMAD.HI.U32 R14, R12, R2, RZ ;  /* 0x000000020c0e7227 */ /* 0x004fe200078e00ff */
[----:B------:R-:W-:-:S02]  /*10f0*/  SEL R7, R21, R16, !P2 ;  /* 0x0000001015077207 */ /* 0x000fc40005000000 */
[----:B------:R-:W-:Y:S01]  /*1100*/  IADD3 R13, PT, PT, -R5, RZ, RZ ;  /* 0x000000ff050d7210 */ /* 0x000fe20007ffe1ff */
[----:B------:R-:W-:Y:S01]  /*1110*/  IMAD.HI.U32 R6, R11, R2, RZ ;  /* 0x000000020b067227 */ /* 0x000fe200078e00ff */
[----:B------:R-:W-:-:S03]  /*1120*/  @P0 SHF.R.U32.HI R12, RZ, R3, R14 ;  /* 0x00000003ff0c0219 */ /* 0x000fc6000001160e */
[----:B------:R-:W-:Y:S01]  /*1130*/  IMAD R13, R4, R13, R20 ;  /* 0x0000000d040d7224 */ /* 0x000fe200078e0214 */
[----:B------:R-:W-:Y:S01]  /*1140*/  @P0 SHF.R.U32.HI R11, RZ, R3, R6 ;  /* 0x00000003ff0b0219 */ /* 0x000fe20000011606 */
[----:B------:R-:W-:-:S04]  /*1150*/  IMAD R12, R12, R9, RZ ;  /* 0x000000090c0c7224 */ /* 0x000fc800078e02ff */
[----:B------:R-:W-:Y:S01]  /*1160*/  IMAD R6, R11, R9, RZ ;  /* 0x000000090b067224 */ /* 0x000fe200078e02ff */
[----:B------:R-:W-:-:S04]  /*1170*/  ISETP.GE.AND P1, PT, R5, R12, PT ;  /* 0x0000000c0500720c */ /* 0x000fc80003f26270 */
[----:B------:R-:W-:Y:S01]  /*1180*/  ISETP.GE.OR P1, PT, R7, R6, P1 ;  /* 0x000000060700720c */ /* 0x000fe20000f26670 */
[----:B------:R-:W-:-:S05]  /*1190*/  IMAD.HI.U32 R6, R5, R2, RZ ;  /* 0x0000000205067227 */ /* 0x000fca00078e00ff */
[----:B------:R-:W-:-:S04]  /*11a0*/  SHF.R.U32.HI R6, RZ, R3, R6 ;  /* 0x00000003ff067219 */ /* 0x000fc80000011606 */
[----:B------:R-:W-:-:S03]  /*11b0*/  SEL R6, R5, R6, !P0 ;  /* 0x0000000605067207 */ /* 0x000fc60004000000 */
[----:B------:R-:W-:Y:S01]  /*11c0*/  @!P1 IMAD.HI.U32 R8, R7, R2, RZ ;  /* 0x0000000207089227 */ /* 0x000fe200078e00ff */
[----:B------:R-:W-:-:S04]  /*11d0*/  IADD3 R2, PT, PT, -R6, RZ, RZ ;  /* 0x000000ff06027210 */ /* 0x000fc80007ffe1ff */
[----:B------:R-:W-:Y:S01]  /*11e0*/  @!P1 SHF.R.U32.HI R8, RZ, R3, R8 ;  /* 0x00000003ff089219 */ /* 0x000fe20000011608 */
[----:B------:R-:W-:-:S03]  /*11f0*/  IMAD R2, R9, R2, R5 ;  /* 0x0000000209027224 */ /* 0x000fc600078e0205 */
[----:B------:R-:W-:-:S05]  /*1200*/  @!P1 SEL R3, R7, R8, !P0 ;  /* 0x0000000807039207 */ /* 0x000fca0004000000 */
[--C-:B------:R-:W-:Y:S02]  /*1210*/  @!P1 IMAD.IADD R6, R6, 0x1, -R3.reuse ;  /* 0x0000000106069824 */ /* 0x100fe400078e0a03 */
[----:B------:R-:W-:Y:S01]  /*1220*/  @!P1 IMAD R3, R2, R11, R3 ;  /* 0x0000000b02039224 */ /* 0x000fe200078e0203 */
[----:B------:R-:W-:Y:S01]  /*1230*/  IADD3 R2, PT, PT, -R7, RZ, RZ ;  /* 0x000000ff07027210 */ /* 0x000fe20007ffe1ff */
[----:B------:R-:W-:Y:S02]  /*1240*/  @!P1 IMAD R5, R6, R9, R7 ;  /* 0x0000000906059224 */ /* 0x000fe400078e0207 */
[----:B------:R-:W-:Y:S02]  /*1250*/  @!P1 IMAD.MOV.U32 R7, RZ, RZ, R3 ;  /* 0x000000ffff079224 */ /* 0x000fe400078e0003 */
[----:B------:R-:W-:Y:S02]  /*1260*/  IMAD R2, R10, R2, R21 ;  /* 0x000000020a027224 */ /* 0x000fe400078e0215 */
[----:B------:R-:W-:-:S02]  /*1270*/  IMAD R20, R5, R4, R13 ;  /* 0x0000000405147224 */ /* 0x000fc400078e020d */
[----:B------:R-:W-:Y:S02]  /*1280*/  IMAD R21, R7, R10, R2 ;  /* 0x0000000a07157224 */ /* 0x000fe400078e0202 */
.L_x_15:
[----:B------:R-:W1:Y:S01]  /*1290*/  LDCU UR4, c[0x0][0xb30] ;  /* 0x00016600ff0477ac */ /* 0x000e620008000800 */
[----:B------:R-:W2:Y:S08]  /*12a0*/  S2UR UR37, SR_CgaCtaId ;  /* 0x00000000002579c3 */ /* 0x000eb00000008800 */
[----:B------:R-:W3:Y:S01]  /*12b0*/  LDC R26, c[0x0][0xb24] ;  /* 0x0002c900ff1a7b82 */ /* 0x000ee20000000800 */
[----:B-1----:R-:W-:-:S09]  /*12c0*/  UISETP.NE.AND UP1, UPT, UR4, 0x1, UPT ;  /* 0x000000010400788c */ /* 0x002fd2000bf25270 */
[----:B--2---:R-:W-:Y:S05]  /*12d0*/  BRA.U UP1, `(.L_x_16) ;  /* 0x0000000101407547 */ /* 0x004fea000b800000 */
[----:B------:R-:W1:Y:S08]  /*12e0*/  LDC.64 R4, c[0x0][0xb10] ;  /* 0x0002c400ff047b82 */ /* 0x000e700000000a00 */
[----:B------:R-:W2:Y:S08]  /*12f0*/  LDC.64 R2, c[0x0][0xb18] ;  /* 0x0002c600ff027b82 */ /* 0x000eb00000000a00 */
[----:B------:R-:W4:Y:S08]  /*1300*/  LDC R6, c[0x0][0xb20] ;  /* 0x0002c800ff067b82 */ /* 0x000f300000000800 */
[----:B------:R-:W3:Y:S01]  /*1310*/  LDC R8, c[0x0][0xb0c] ;  /* 0x0002c300ff087b82 */ /* 0x000ee20000000800 */
[----:B-1----:R-:W-:-:S05]  /*1320*/  IMAD.HI.U32 R4, R21, R4, RZ ;  /* 0x0000000415047227 */ /* 0x002fca00078e00ff */
[----:B------:R-:W-:Y:S01]  /*1330*/  SHF.R.U32.HI R4, RZ, R5, R4 ;  /* 0x00000005ff047219 */ /* 0x000fe20000011604 */
[----:B--2---:R-:W-:Y:S01]  /*1340*/  IMAD.HI.U32 R3, R20, R3, RZ ;  /* 0x0000000314037227 */ /* 0x004fe200078e00ff */
[----:B------:R-:W-:-:S04]  /*1350*/  ISETP.NE.AND P0, PT, R2, 0x1, PT ;  /* 0x000000010200780c */ /* 0x000fc80003f05270 */
[----:B----4-:R-:W-:-:S04]  /*1360*/  SHF.R.U32.HI R3, RZ, R6, R3 ;  /* 0x00000006ff037219 */ /* 0x010fc80000011603 */
[----:B------:R-:W-:Y:S02]  /*1370*/  SEL R3, R20, R3, !P0 ;  /* 0x0000000314037207 */ /* 0x000fe40004000000 */
[----:B---3--:R-:W-:-:S04]  /*1380*/  ISETP.NE.AND P1, PT, R8, 0x1, PT ;  /* 0x000000010800780c */ /* 0x008fc80003f25270 */
[----:B------:R-:W-:-:S05]  /*1390*/  SEL R4, R21, R4, !P1 ;  /* 0x0000000415047207 */ /* 0x000fca0004800000 */
[----:B------:R-:W-:Y:S02]  /*13a0*/  IMAD.IADD R5, R3, 0x1, -R4 ;  /* 0x0000000103057824 */ /* 0x000fe400078e0a04 */
[----:B------:R-:W-:Y:S02]  /*13b0*/  IMAD.IADD R3, R4, 0x1, -R3 ;  /* 0x0000000104037824 */ /* 0x000fe400078e0a03 */
[----:B------:R-:W-:Y:S02]  /*13c0*/  IMAD R21, R5, R8, R21 ;  /* 0x0000000805157224 */ /* 0x000fe400078e0215 */
[----:B------:R-:W-:-:S07]  /*13d0*/  IMAD R20, R3, R2, R20 ;  /* 0x0000000203147224 */ /* 0x000fce00078e0214 */
.L_x_16:
[----:B------:R-:W-:Y:S01]  /*13e0*/  BAR.SYNC.DEFER_BLOCKING 0x0 ;  /* 0x0000000000007b1d */ /* 0x000fe20000010000 */
[----:B------:R-:W-:Y:S01]  /*13f0*/  UISETP.NE.AND UP1, UPT, UR8, 0x2, UPT ;  /* 0x000000020800788c */ /* 0x000fe2000bf25270 */
[----:B------:R-:W-:Y:S02]  /*1400*/  ISETP.NE.OR P5, PT, R0, 0x2, !P5 ;  /* 0x000000020000780c */ /* 0x000fe40006fa5670 */
[----:B------:R-:W-:-:S06]  /*1410*/  LOP3.LUT R2, R81, 0x1f, RZ, 0xc0, !PT ;  /* 0x0000001f51027812 */ /* 0x000fcc00078ec0ff */
[----:B------:R-:W-:Y:S05]  /*1420*/  BRA.U UP1, `(.L_x_17) ;  /* 0x0000001101f07547 */ /* 0x000fea000b800000 */
[----:B------:R-:W1:Y:S01]  /*1430*/  LDCU UR13, c[0x0][0x38c] ;  /* 0x00007180ff0d77ac */ /* 0x000e620008000800 */
[----:B------:R-:W2:Y:S01]  /*1440*/  LDC R9, c[0x0][0x370] ;  /* 0x0000dc00ff097b82 */ /* 0x000ea20000000800 */
[----:B------:R-:W-:Y:S01]  /*1450*/  PLOP3.LUT P1, PT, PT, PT, UP2, 0x80, 0x8 ;  /* 0x000000000008781c */ /* 0x000fe20003f2f028 */
[----:B------:R-:W-:Y:S01]  /*1460*/  HFMA2 R12, -RZ, RZ, 0, 0 ;  /* 0x00000000ff0c7431 */ /* 0x000fe200000001ff */
[----:B------:R-:W-:Y:S01]  /*1470*/  ISETP.EQ.OR P4, PT, R2, RZ, P5 ;  /* 0x000000ff0200720c */ /* 0x000fe20002f82670 */
[----:B------:R-:W-:Y:S01]  /*1480*/  IMAD.MOV.U32 R15, RZ, RZ, 0x1 ;  /* 0x00000001ff0f7424 */ /* 0x000fe200078e00ff */
[----:B------:R-:W-:Y:S01]  /*1490*/  PLOP3.LUT P1, PT, P1, PT, PT, 0x8, 0x80 ;  /* 0x000000000080781c */ /* 0x000fe20000f2e170 */
[----:B------:R-:W-:Y:S01]  /*14a0*/  IMAD.MOV.U32 R14, RZ, RZ, RZ ;  /* 0x000000ffff0e7224 */ /* 0x000fe200078e00ff */
[----:B------:R-:W-:Y:S01]  /*14b0*/  MOV R8, 0x1 ;  /* 0x0000000100087802 */ /* 0x000fe20000000f00 */
[----:B------:R-:W4:Y:S01]  /*14c0*/  LDC R0, c[0x0][0x374] ;  /* 0x0000dd00ff007b82 */ /* 0x000f220000000800 */
[----:B------:R-:W-:Y:S01]  /*14d0*/  IMAD.MOV.U32 R10, RZ, RZ, RZ ;  /* 0x000000ffff0a7224 */ /* 0x000fe200078e00ff */
[----:B------:R-:W2:Y:S01]  /*14e0*/  LDCU.64 UR22, c[0x0][0x348] ;  /* 0x00006900ff1677ac */ /* 0x000ea20008000a00 */
[----:B------:R-:W-:Y:S01]  /*14f0*/  UMOV UR6, URZ ;  /* 0x000000ff00067c82 */ /* 0x000fe20008000000 */
[----:B-1----:R-:W-:-:S04]  /*1500*/  UIADD3 UR5, UPT, UPT, UR13, 0x1f, URZ ;  /* 0x0000001f0d057890 */ /* 0x002fc8000fffe0ff */
[----:B------:R-:W-:-:S04]  /*1510*/  USHF.R.S32.HI UR4, URZ, 0x1f, UR5 ;  /* 0x0000001fff047899 */ /* 0x000fc80008011405 */
[----:B------:R-:W-:-:S04]  /*1520*/  ULEA.HI UR4, UR4, UR5, URZ, 0x5 ;  /* 0x0000000504047291 */ /* 0x000fc8000f8f28ff */
[----:B------:R-:W-:Y:S02]  /*1530*/  USHF.R.S32.HI UR15, URZ, 0x5, UR4 ;  /* 0x00000005ff0f7899 */ /* 0x000fe40008011404 */
[----:B------:R-:W-:Y:S02]  /*1540*/  UIADD3 UR4, UPT, UPT, UR13, -0x1, URZ ;  /* 0xffffffff0d047890 */ /* 0x000fe4000fffe0ff */
[----:B------:R-:W-:Y:S02]  /*1550*/  UISETP.LT.U32.AND UP0, UPT, UR15, 0x8, UPT ;  /* 0x000000080f00788c */ /* 0x000fe4000bf01070 */
[----:B------:R-:W-:Y:S02]  /*1560*/  UISETP.GE.U32.AND UP1, UPT, UR4, -0x3f, UPT ;  /* 0xffffffc10400788c */ /* 0x000fe4000bf26070 */
[----:B------:R-:W-:Y:S02]  /*1570*/  USEL UR14, UR15, 0x8, UP0 ;  /* 0x000000080f0e7887 */ /* 0x000fe40008000000 */
[----:B------:R-:W-:-:S02]  /*1580*/  UIADD3 UR13, UPT, UPT, UR13, 0x3e, URZ ;  /* 0x0000003e0d0d7890 */ /* 0x000fc4000fffe0ff */
[----:B------:R-:W-:Y:S02]  /*1590*/  UIADD3 UR5, UPT, UPT, UR14, -0x1, URZ ;  /* 0xffffffff0e057890 */ /* 0x000fe4000fffe0ff */
[----:B------:R-:W-:-:S03]  /*15a0*/  UIADD3 UR7, UPT, UPT, UR15, -UR14, URZ ;  /* 0x8000000e0f077290 */ /* 0x000fc6000fffe0ff */
[----:B------:R-:W-:-:S04]  /*15b0*/  @UP1 UIADD3 UR5, UPT, UPT, UR14, URZ, URZ ;  /* 0x000000ff0e051290 */ /* 0x000fc8000fffe0ff */
[----:B--2---:R-:W-:-:S12]  /*15c0*/  UIADD3 UR5, UPT, UPT, UR5, 0x1, URZ ;  /* 0x0000000105057890 */ /* 0x004fd8000fffe0ff */
.L_x_35:
[----:B------:R-:W-:Y:S01]  /*15d0*/  UISETP.NE.AND UP0, UPT, UR37, URZ, UPT ;  /* 0x000000ff2500728c */ /* 0x000fe2000bf05270 */
[----:B------:R-:W1:Y:S08]  /*15e0*/  S2UR UR37, SR_CgaCtaId ;  /* 0x00000000002579c3 */ /* 0x000e700000008800 */
[----:B------:R-:W-:Y:S05]  /*15f0*/  BRA.U UP0, `(.L_x_18) ;  /* 0x0000000100347547 */ /* 0x000fea000b800000 */
[----:B------:R-:W2:Y:S01]  /*1600*/  S2R R2, SR_CgaCtaId ;  /* 0x0000000000027919 */ /* 0x000ea20000008800 */
[----:B------:R-:W-:-:S04]  /*1610*/  MOV R3, 0x400 ;  /* 0x0000040000037802 */ /* 0x000fc80000000f00 */
[----:B--2---:R-:W-:Y:S02]  /*1620*/  LEA R3, R2, R3, 0x18 ;  /* 0x0000000302037211 */ /* 0x004fe400078ec0ff */
[----:B------:R-:W-:-:S03]  /*1630*/  SHF.L.U32 R2, R8, 0x1f, RZ ;  /* 0x0000001f08027819 */ /* 0x000fc600000006ff */
[----:B------:R-:W-:-:S04]  /*1640*/  IMAD R3, R10, 0x8, R3 ;  /* 0x000000080a037824 */ /* 0x000fc800078e0203 */
[----:B------:R-:W2:Y:S02]  /*1650*/  SYNCS.PHASECHK.TRANS64.TRYWAIT P0, [R3+URZ+0x140], R2 ;  /* 0x00014002030075a7 */ /* 0x000ea400080011ff */
[----:B--2---:R-:W-:Y:S05]  /*1660*/  @!P0 BRA `(.L_x_19) ;  /* 0x0000006c00508947 */ /* 0x004fea0003800000 */
.L_x_135:
[----:B------:R-:W-:Y:S01]  /*1670*/  VIADD R10, R10, 0x1 ;  /* 0x000000010a0a7836 */ /* 0x000fe20000000000 */
[----:B------:R2:W-:Y:S04]  /*1680*/  SYNCS.ARRIVE.TRANS64.A1T0 RZ, [R3+URZ+0x130], RZ ;  /* 0x000130ff03ff79a7 */ /* 0x0005e800081000ff */
[----:B------:R-:W-:-:S04]  /*1690*/  ISETP.NE.AND P0, PT, R10, 0x2, PT ;  /* 0x000000020a00780c */ /* 0x000fc80003f05270 */
[----:B------:R-:W-:Y:S02]  /*16a0*/  SEL R10, R10, RZ, P0 ;  /* 0x000000ff0a0a7207 */ /* 0x000fe40000000000 */
[----:B--2---:R-:W-:-:S04]  /*16b0*/  SEL R3, RZ, 0x1, P0 ;  /* 0x00000001ff037807 */ /* 0x004fc80000000000 */
[----:B------:R-:W-:-:S07]  /*16c0*/  LOP3.LUT R8, R8, R3, RZ, 0x3c, !PT ;  /* 0x0000000308087212 */ /* 0x000fce00078e3cff */
.L_x_18:
[----:B------:R-:W-:Y:S01]  /*16d0*/  UMOV UR4, 0x400 ;  /* 0x0000040000047882 */ /* 0x000fe20000000000 */
[----:B------:R-:W-:Y:S01]  /*16e0*/  SHF.L.U32 R2, R15, 0x1f, RZ ;  /* 0x0000001f0f027819 */ /* 0x000fe200000006ff */
[----:B-1----:R-:W-:Y:S01]  /*16f0*/  ULEA UR4, UR37, UR4, 0x18 ;  /* 0x0000000425047291 */ /* 0x002fe2000f8ec0ff */
[----:B------:R-:W-:Y:S01]  /*1700*/  R2UR UR35, R21 ;  /* 0x00000000152372ca */ /* 0x000fe200000e0000 */
[----:B------:R-:W-:Y:S01]  /*1710*/  UISETP.GE.U32.AND UP0, UPT, UR13, 0x3f, UPT ;  /* 0x0000003f0d00788c */ /* 0x000fe2000bf06070 */
[----:B------:R-:W-:Y:S01]  /*1720*/  R2UR UR11, R20 ;  /* 0x00000000140b72ca */ /* 0x000fe200000e0000 */
[----:B------:R-:W-:Y:S01]  /*1730*/  ULEA UR8, UR6, UR4, 0x3 ;  /* 0x0000000406087291 */ /* 0x000fe2000f8e18ff */
[----:B------:R-:W-:-:S08]  /*1740*/  UMOV UR24, URZ ;  /* 0x000000ff00187c82 */ /* 0x000fd00008000000 */
[----:B------:R1:W2:Y:S01]  /*1750*/  SYNCS.PHASECHK.TRANS64.TRYWAIT P0, [UR8+0x40], R2 ;  /* 0x00004002ff0075a7 */ /* 0x0002a20008001108 */
[----:B------:R-:W-:Y:S02]  /*1760*/  USHF.L.U32 UR35, UR35, 0x7, URZ ;  /* 0x0000000723237899 */ /* 0x000fe400080006ff */
[----:B------:R-:W-:Y:S01]  /*1770*/  USHF.L.U32 UR11, UR11, 0x6, URZ ;  /* 0x000000060b0b7899 */ /* 0x000fe200080006ff */
[----:B------:R-:W-:Y:S11]  /*1780*/  BRA.U !UP0, `(.L_x_20) ;  /* 0x0000000108a87547 */ /* 0x000ff6000b800000 */
[----:B------:R-:W-:Y:S01]  /*1790*/  UMOV UR16, URZ ;  /* 0x000000ff00107c82 */ /* 0x000fe20008000000 */
[----:B------:R-:W-:-:S05]  /*17a0*/  UMOV UR17, UR6 ;  /* 0x0000000600117c82 */ /* 0x000fca0008000000 */
.L_x_25:
[----:B-1----:R-:W-:Y:S01]  /*17b0*/  ULEA UR33, UR17, UR4, 0x3 ;  /* 0x0000000411217291 */ /* 0x002fe2000f8e18ff */
[----:B--2---:R-:W-:Y:S01]  /*17c0*/  @!P5 MOV R3, 0x6000 ;  /* 0x000060000003d802 */ /* 0x004fe20000000f00 */
[----:B--2---:R-:W-:Y:S10]  /*17d0*/  @P0 BRA `(.L_x_21) ;  /* 0x00000000000c0947 */ /* 0x004ff40003800000 */
[----:B------:R-:W-:-:S04]  /*17e0*/  SHF.L.U32 R5, R15, 0x1f, RZ ;  /* 0x0000001f0f057819 */ /* 0x000fc800000006ff */
[----:B------:R-:W2:Y:S02]  /*17f0*/  SYNCS.PHASECHK.TRANS64.TRYWAIT P0, [UR33+0x40], R5 ;  /* 0x00004005ff0075a7 */ /* 0x000ea40008001121 */
[----:B--2---:R-:W-:Y:S05]  /*1800*/  @!P0 BRA `(.L_x_22) ;  /* 0x0000006800fc8947 */ /* 0x004fea0003800000 */
.L_x_21:
[----:B------:R2:W-:Y:S01]  /*1810*/  @!P5 SYNCS.ARRIVE.TRANS64 RZ, [UR33], R3 ;  /* 0x00000003ffffd9a7 */ /* 0x0005e20008000021 */
[----:B------:R-:W-:Y:S04]  /*1820*/  BSSY.RECONVERGENT B0, `(.L_x_23) ;  /* 0x0000003000007945 */ /* 0x000fe80003800200 */
[----:B------:R-:W-:Y:S05]  /*1830*/  @P4 BRA `(.L_x_24) ;  /* 0x0000000000044947 */ /* 0x000fea0003800000 */
[----:B------:R-:W-:Y:S05]  /*1840*/  BPT.TRAP 0x1 ;  /* 0x000000040000795c */ /* 0x000fea0000300000 */
.L_x_24:
[----:B------:R-:W-:Y:S05]  /*1850*/  BSYNC.RECONVERGENT B0 ;  /* 0x0000000000007941 */ /* 0x000fea0003800200 */
.L_x_23:
[----:B------:R-:W-:Y:S02]  /*1860*/  UIADD3 UR6, UPT, UPT, UR17, 0x1, URZ ;  /* 0x0000000111067890 */ /* 0x000fe4000fffe0ff */
[----:B------:R-:W-:Y:S02]  /*1870*/  ULEA UR32, UR17, UR4, 0xe ;  /* 0x0000000411207291 */ /* 0x000fe4000f8e70ff */
[----:B------:R-:W-:Y:S02]  /*1880*/  UISETP.NE.AND UP0, UPT, UR6, 0x8, UPT ;  /* 0x000000080600788c */ /* 0x000fe4000bf05270 */
[----:B------:R-:W-:Y:S02]  /*1890*/  UIADD3 UR26, UP1, UPT, UR22, 0x80, URZ ;  /* 0x00000080161a7890 */ /* 0x000fe4000ff3e0ff */
[----:B------:R-:W-:Y:S02]  /*18a0*/  USEL UR9, URZ, 0x1, UP0 ;  /* 0x00000001ff097887 */ /* 0x000fe40008000000 */
[----:B------:R-:W-:-:S02]  /*18b0*/  USEL UR6, UR6, URZ, UP0 ;  /* 0x000000ff06067287 */ /* 0x000fc40008000000 */
[----:B------:R-:W-:Y:S02]  /*18c0*/  UIADD3 UR20, UP0, UPT, UR22, 0x180, URZ ;  /* 0x0000018016147890 */ /* 0x000fe4000ff1e0ff */
[----:B------:R-:W-:Y:S01]  /*18d0*/  ULEA UR8, UR6, UR4, 0x3 ;  /* 0x0000000406087291 */ /* 0x000fe2000f8e18ff */
[----:B------:R-:W-:Y:S01]  /*18e0*/  LOP3.LUT R15, R15, UR9, RZ, 0x3c, !PT ;  /* 0x000000090f0f7c12 */ /* 0x000fe2000f8e3cff */
[----:B------:R-:W-:Y:S02]  /*18f0*/  USHF.L.U32 UR34, UR16, 0x5, URZ ;  /* 0x0000000510227899 */ /* 0x000fe400080006ff */
[----:B------:R-:W-:Y:S01]  /*1900*/  UIADD3.X UR27, UPT, UPT, URZ, UR23, URZ, UP1, !UPT ;  /* 0x00000017ff1b7290 */ /* 0x000fe20008ffe4ff */
[----:B-1----:R-:W-:Y:S01]  /*1910*/  SHF.L.U32 R2, R15, 0x1f, RZ ;  /* 0x0000001f0f027819 */ /* 0x002fe200000006ff */
[----:B------:R-:W-:Y:S02]  /*1920*/  UIADD3 UR32, UPT, UPT, UR32, 0x8400, URZ ;  /* 0x0000840020207890 */ /* 0x000fe4000fffe0ff */
[----:B------:R-:W-:Y:S01]  /*1930*/  UIADD3.X UR21, UPT, UPT, URZ, UR23, URZ, UP0, !UPT ;  /* 0x00000017ff157290 */ /* 0x000fe200087fe4ff */
[----:B------:R1:W1:Y:S01]  /*1940*/  SYNCS.PHASECHK.TRANS64.TRYWAIT P0, [UR8+0x40], R2 ;  /* 0x00004002ff0075a7 */ /* 0x0002620008001108 */
[----:B------:R-:W-:Y:S01]  /*1950*/  ULEA UR8, UR17, UR4, 0xd ;  /* 0x0000000411087291 */ /* 0x000fe2000f8e68ff */
[----:B------:R-:W-:Y:S01]  /*1960*/  UMOV UR18, 0x0 ;  /* 0x0000000000127882 */ /* 0x000fe20000000000 */
[----:B------:R-:W-:-:S02]  /*1970*/  UMOV UR19, 0x10000000 ;  /* 0x1000000000137882 */ /* 0x000fc40000000000 */
[----:B------:R-:W-:Y:S01]  /*1980*/  UIADD3 UR8, UPT, UPT, UR8, 0x28400, URZ ;  /* 0x0002840008087890 */ /* 0x000fe2000fffe0ff */
[----:B------:R1:W-:Y:S01]  /*1990*/  UTMALDG.3D [UR32], [UR26], desc[UR18] ;  /* 0x000012201a0075b4 */ /* 0x0003e20008011000 */
[----:B------:R-:W-:Y:S01]  /*19a0*/  UMOV UR12, UR36 ;  /* 0x00000024000c7c82 */ /* 0x000fe20008000000 */
[----:B------:R-:W-:Y:S01]  /*19b0*/  UMOV UR9, UR33 ;  /* 0x0000002100097c82 */ /* 0x000fe20008000000 */
[----:B------:R-:W-:Y:S01]  /*19c0*/  UMOV UR10, UR34 ;  /* 0x00000022000a7c82 */ /* 0x000fe20008000000 */
[----:B------:R-:W-:Y:S01]  /*19d0*/  UIADD3 UR16, UPT, UPT, UR16, 0x1, URZ ;  /* 0x0000000110107890 */ /* 0x000fe2000fffe0ff */
[----:B------:R-:W-:Y:S01]  /*19e0*/  UMOV UR24, UR5 ;  /* 0x0000000500187c82 */ /* 0x000fe20008000000 */
[----:B------:R-:W-:Y:S02]  /*19f0*/  UMOV UR17, UR6 ;  /* 0x0000000600117c82 */ /* 0x000fe40008000000 */
[----:B------:R1:W-:Y:S01]  /*1a00*/  UTMALDG.3D [UR8], [UR20], desc[UR18] ;  /* 0x00001208140075b4 */ /* 0x0003e20008011000 */
[----:B------:R-:W-:-:S09]  /*1a10*/  UISETP.NE.AND UP0, UPT, UR16, UR5, UPT ;  /* 0x000000051000728c */ /* 0x000fd2000bf05270 */
[----:B------:R-:W-:Y:S05]  /*1a20*/  BRA.U UP0, `(.L_x_25) ;  /* 0xfffffffd00607547 */ /* 0x000fea000b83ffff */
.L_x_20:
[----:B-1----:R-:W-:Y:S01]  /*1a30*/  ULEA UR8, UR6, UR4, 0x3 ;  /* 0x0000000406087291 */ /* 0x002fe2000f8e18ff */
[----:B------:R-:W-:Y:S01]  /*1a40*/  SHF.L.U32 R2, R15, 0x1f, RZ ;  /* 0x0000001f0f027819 */ /* 0x000fe200000006ff */
[----:B------:R-:W-:Y:S01]  /*1a50*/  @!P1 SYNCS.ARRIVE.TRANS64.A1T0 RZ, [UR4+0xc8], RZ ;  /* 0x0000c8ffffff99a7 */ /* 0x000fe20008100004 */
[----:B------:R-:W-:-:S06]  /*1a60*/  UISETP.GT.AND UP0, UPT, UR15, UR14, UPT ;  /* 0x0000000e0f00728c */ /* 0x000fcc000bf04270 */
[----:B--2---:R1:W2:Y:S03]  /*1a70*/  SYNCS.PHASECHK.TRANS64.TRYWAIT P0, [UR8+0x40], R2 ;  /* 0x00004002ff0075a7 */ /* 0x0042a60008001108 */
[----:B------:R-:W-:Y:S05]  /*1a80*/  BRA.U !UP0, `(.L_x_26) ;  /* 0x0000000108ac7547 */ /* 0x000fea000b800000 */
[----:B------:R-:W-:Y:S01]  /*1a90*/  UIADD3 UR21, UPT, UPT, UR7, UR24, URZ ;  /* 0x0000001807157290 */ /* 0x000fe2000fffe0ff */
[----:B------:R-:W-:-:S11]  /*1aa0*/  UMOV UR25, UR6 ;  /* 0x0000000600197c82 */ /* 0x000fd60008000000 */
.L_x_31:
[----:B-1----:R-:W-:Y:S01]  /*1ab0*/  ULEA UR17, UR25, UR4, 0x3 ;  /* 0x0000000419117291 */ /* 0x002fe2000f8e18ff */
[----:B--2---:R-:W-:Y:S01]  /*1ac0*/  @!P5 MOV R3, 0x6000 ;  /* 0x000060000003d802 */ /* 0x004fe20000000f00 */
[----:B--2---:R-:W-:Y:S10]  /*1ad0*/  @P0 BRA `(.L_x_27) ;  /* 0x00000000000c0947 */ /* 0x004ff40003800000 */
[----:B------:R-:W-:-:S04]  /*1ae0*/  SHF.L.U32 R5, R15, 0x1f, RZ ;  /* 0x0000001f0f057819 */ /* 0x000fc800000006ff */
[----:B------:R-:W2:Y:S02]  /*1af0*/  SYNCS.PHASECHK.TRANS64.TRYWAIT P0, [UR17+0x40], R5 ;  /* 0x00004005ff0075a7 */ /* 0x000ea40008001111 */
[----:B--2---:R-:W-:Y:S05]  /*1b00*/  @!P0 BRA `(.L_x_28) ;  /* 0x0000006800548947 */ /* 0x004fea0003800000 */
.L_x_27:
[----:B------:R2:W-:Y:S01]  /*1b10*/  @!P5 SYNCS.ARRIVE.TRANS64 RZ, [UR17], R3 ;  /* 0x00000003ffffd9a7 */ /* 0x0005e20008000011 */
[----:B------:R-:W-:Y:S04]  /*1b20*/  BSSY.RECONVERGENT B0, `(.L_x_29) ;  /* 0x0000003000007945 */ /* 0x000fe80003800200 */
[----:B------:R-:W-:Y:S05]  /*1b30*/  @P4 BRA `(.L_x_30) ;  /* 0x0000000000044947 */ /* 0x000fea0003800000 */
[----:B------:R-:W-:Y:S05]  /*1b40*/  BPT.TRAP 0x1 ;  /* 0x000000040000795c */ /* 0x000fea0000300000 */
.L_x_30:
[----:B------:R-:W-:Y:S05]  /*1b50*/  BSYNC.RECONVERGENT B0 ;  /* 0x0000000000007941 */ /* 0x000fea0003800200 */
.L_x_29:
        /* <DEDUP_REMOVED lines=10> */
[----:B------:R-:W-:Y:S01]  /*1c00*/  UIADD3 UR16, UPT, UPT, UR16, 0x8400, URZ ;  /* 0x0000840010107890 */ /* 0x000fe2000fffe0ff */
[----:B-1----:R-:W-:Y:S01]  /*1c10*/  SHF.L.U32 R2, R15, 0x1f, RZ ;  /* 0x0000001f0f027819 */ /* 0x002fe200000006ff */
[----:B------:R-:W-:Y:S02]  /*1c20*/  UIADD3.X UR31, UPT, UPT, URZ, UR23, URZ, UP1, !UPT ;  /* 0x00000017ff1f7290 */ /* 0x000fe40008ffe4ff */
[----:B------:R-:W-:Y:S01]  /*1c30*/  UIADD3.X UR29, UPT, UPT, URZ, UR23, URZ, UP0, !UPT ;  /* 0x00000017ff1d7290 */ /* 0x000fe200087fe4ff */
[----:B------:R1:W1:Y:S01]  /*1c40*/  SYNCS.PHASECHK.TRANS64.TRYWAIT P0, [UR8+0x40], R2 ;  /* 0x00004002ff0075a7 */ /* 0x0002620008001108 */
[----:B------:R-:W-:Y:S01]  /*1c50*/  ULEA UR8, UR25, UR4, 0xd ;  /* 0x0000000419087291 */ /* 0x000fe2000f8e68ff */
[----:B------:R-:W-:Y:S01]  /*1c60*/  UMOV UR26, 0x0 ;  /* 0x00000000001a7882 */ /* 0x000fe20000000000 */
[----:B------:R-:W-:-:S02]  /*1c70*/  UMOV UR27, 0x10000000 ;  /* 0x10000000001b7882 */ /* 0x000fc40000000000 */
[----:B------:R-:W-:Y:S01]  /*1c80*/  UIADD3 UR8, UPT, UPT, UR8, 0x28400, URZ ;  /* 0x0002840008087890 */ /* 0x000fe2000fffe0ff */
[----:B------:R-:W-:Y:S01]  /*1c90*/  UMOV UR19, UR35 ;  /* 0x0000002300137c82 */ /* 0x000fe20008000000 */
[----:B------:R-:W-:Y:S01]  /*1ca0*/  UMOV UR20, UR36 ;  /* 0x0000002400147c82 */ /* 0x000fe20008000000 */
[----:B------:R-:W-:Y:S01]  /*1cb0*/  UMOV UR12, UR36 ;  /* 0x00000024000c7c82 */ /* 0x000fe20008000000 */
[----:B------:R-:W-:Y:S01]  /*1cc0*/  UMOV UR9, UR17 ;  /* 0x0000001100097c82 */ /* 0x000fe20008000000 */
[----:B------:R-:W-:Y:S01]  /*1cd0*/  UMOV UR10, UR18 ;  /* 0x00000012000a7c82 */ /* 0x000fe20008000000 */
[----:B------:R1:W-:Y:S01]  /*1ce0*/  UTMALDG.3D [UR16], [UR30], desc[UR26] ;  /* 0x00001a101e0075b4 */ /* 0x0003e20008011000 */
[----:B------:R-:W-:Y:S01]  /*1cf0*/  UIADD3 UR24, UPT, UPT, UR24, 0x1, URZ ;  /* 0x0000000118187890 */ /* 0x000fe2000fffe0ff */
[----:B------:R-:W-:-:S03]  /*1d00*/  UMOV UR25, UR6 ;  /* 0x0000000600197c82 */ /* 0x000fc60008000000 */
[----:B------:R-:W-:Y:S01]  /*1d10*/  UISETP.NE.AND UP0, UPT, UR24, UR21, UPT ;  /* 0x000000151800728c */ /* 0x000fe2000bf05270 */
[----:B------:R1:W-:Y:S08]  /*1d20*/  UTMALDG.3D [UR8], [UR28], desc[UR26] ;  /* 0x00001a081c0075b4 */ /* 0x0003f00008011000 */
[----:B------:R-:W-:Y:S05]  /*1d30*/  BRA.U UP0, `(.L_x_31) ;  /* 0xfffffffd005c7547 */ /* 0x000fea000b83ffff */
.L_x_26:
[----:B-1----:R-:W-:Y:S01]  /*1d40*/  LEA R2, R14, UR4, 0x3 ;  /* 0x000000040e027c11 */ /* 0x002fe2000f8e18ff */
[----:B------:R-:W-:Y:S01]  /*1d50*/  NOP ;  /* 0x0000000000007918 */ /* 0x000fe20000000000 */
[----:B--2---:R-:W-:Y:S02]  /*1d60*/  SHF.L.U32 R3, R12, 0x1f, RZ ;  /* 0x0000001f0c037819 */ /* 0x004fe400000006ff */
[----:B------:R-:W-:Y:S02]  /*1d70*/  LEA R4, R14, UR4, 0x4 ;  /* 0x000000040e047c11 */ /* 0x000fe4000f8e20ff */
[----:B------:R-:W1:Y:S02]  /*1d80*/  SYNCS.PHASECHK.TRANS64.TRYWAIT P0, [R2+URZ+0xd0], R3 ;  /* 0x0000d003020075a7 */ /* 0x000e6400080011ff */
[----:B-1----:R-:W-:Y:S05]  /*1d90*/  @!P0 BRA `(.L_x_32) ;  /* 0x0000006400c88947 */ /* 0x002fea0003800000 */
.L_x_138:
[----:B------:R-:W2:Y:S01]  /*1da0*/  LDS.128 R4, [R4+0x160] ;  /* 0x0001600004047984 */ /* 0x000ea20000000c00 */
[----:B---3--:R-:W-:Y:S01]  /*1db0*/  ISETP.GE.AND P0, PT, R26, 0x1, PT ;  /* 0x000000011a00780c */ /* 0x008fe20003f06270 */
[----:B-1----:R-:W-:Y:S01]  /*1dc0*/  VIADD R2, R2, 0xe0 ;  /* 0x000000e002027836 */ /* 0x002fe20000000000 */
[----:B------:R-:W-:Y:S01]  /*1dd0*/  @!PT LDS RZ, [RZ] ;  /* 0x00000000fffff984 */ /* 0x000fe20000000800 */
[----:B------:R-:W-:Y:S01]  /*1de0*/  @!PT LDS RZ, [RZ] ;  /* 0x00000000fffff984 */ /* 0x000fe20000000800 */
[----:B------:R-:W-:Y:S01]  /*1df0*/  @!PT LDS RZ, [RZ] ;  /* 0x00000000fffff984 */ /* 0x000fe20000000800 */
[----:B------:R-:W-:Y:S01]  /*1e00*/  @!PT LDS RZ, [RZ] ;  /* 0x00000000fffff984 */ /* 0x000fe20000000800 */
[----:B------:R1:W-:Y:S06]  /*1e10*/  MEMBAR.ALL.CTA ;  /* 0x0000000000007992 */ /* 0x0003ec0000008000 */
[----:B-1----:R-:W1:Y:S01]  /*1e20*/  FENCE.VIEW.ASYNC.S ;  /* 0x00000000000073c6 */ /* 0x002e620000000000 */
[----:B------:R-:W-:-:S04]  /*1e30*/  PRMT R2, RZ, 0x654, R2 ;  /* 0x00000654ff027816 */ /* 0x000fc80000000002 */
[----:B-1----:R1:W-:Y:S01]  /*1e40*/  SYNCS.ARRIVE.TRANS64.RED.A1T0 RZ, [R2+URZ], RZ ;  /* 0x000000ff02ff79a7 */ /* 0x0023e200081004ff */
[----:B--2---:R-:W-:-:S13]  /*1e50*/  LOP3.LUT P2, RZ, R6, 0x1, RZ, 0xc0, !PT ;  /* 0x0000000106ff7812 */ /* 0x004fda000784c0ff */
[----:B------:R-:W-:Y:S01]  /*1e60*/  @P2 SHF.R.U32.HI R3, RZ, 0x10, R5 ;  /* 0x00000010ff032819 */ /* 0x000fe20000011605 */
[----:B------:R-:W-:Y:S01]  /*1e70*/  VOTEU.ANY UP0, P2 ;  /* 0x0000000000ff7886 */ /* 0x000fe20001000100 */
[----:B------:R-:W-:Y:S02]  /*1e80*/  @P2 MOV R13, R4 ;  /* 0x00000004000d2202 */ /* 0x000fe40000000f00 */
[----:B------:R-:W-:Y:S02]  /*1e90*/  @P2 R2UR.BROADCAST UR8, R3 ;  /* 0x00000000030822ca */ /* 0x000fe400008e0000 */
[----:B------:R-:W-:-:S11]  /*1ea0*/  @P2 LOP3.LUT R11, R5, 0xffff, RZ, 0xc0, !PT ;  /* 0x0000ffff050b2812 */ /* 0x000fd600078ec0ff */
[----:B------:R-:W-:Y:S01]  /*1eb0*/  @UP0 UMOV UR36, UR8 ;  /* 0x0000000800240c82 */ /* 0x000fe20008000000 */
[----:B-1----:R-:W-:Y:S05]  /*1ec0*/  @!P0 BRA `(.L_x_33) ;  /* 0x0000000000b88947 */ /* 0x002fea0003800000 */
[----:B------:R-:W4:Y:S01]  /*1ed0*/  LDC.64 R4, c[0x0][0xb18] ;  /* 0x0002c600ff047b82 */ /* 0x000f220000000a00 */
[----:B------:R-:W-:-:S07]  /*1ee0*/  ISETP.NE.AND P3, PT, R26, 0x1, PT ;  /* 0x000000011a00780c */ /* 0x000fce0003f65270 */
[----:B------:R-:W1:Y:S08]  /*1ef0*/  LDC.64 R6, c[0x0][0xb10] ;  /* 0x0002c400ff067b82 */ /* 0x000e700000000a00 */
[----:B------:R-:W2:Y:S08]  /*1f00*/  LDC R16, c[0x0][0xb20] ;  /* 0x0002c800ff107b82 */ /* 0x000eb00000000800 */
[----:B------:R-:W3:Y:S01]  /*1f10*/  LDC R18, c[0x0][0xb0c] ;  /* 0x0002c300ff127b82 */ /* 0x000ee20000000800 */
[----:B----4-:R-:W-:Y:S01]  /*1f20*/  IMAD.HI.U32 R17, R0, R5, RZ ;  /* 0x0000000500117227 */ /* 0x010fe200078e00ff */
[----:B------:R-:W-:-:S03]  /*1f30*/  ISETP.NE.AND P0, PT, R4, 0x1, PT ;  /* 0x000000010400780c */ /* 0x000fc60003f05270 */
[----:B------:R-:W-:-:S03]  /*1f40*/  IMAD.HI.U32 R5, R11, R5, RZ ;  /* 0x000000050b057227 */ /* 0x000fc600078e00ff */
[----:B------:R-:W4:Y:S01]  /*1f50*/  LDC.64 R2, c[0x0][0xb28] ;  /* 0x0002ca00ff027b82 */ /* 0x000f220000000a00 */
[----:B-1----:R-:W-:-:S04]  /*1f60*/  IMAD.HI.U32 R20, R9, R6, RZ ;  /* 0x0000000609147227 */ /* 0x002fc800078e00ff */
[----:B------:R-:W-:Y:S01]  /*1f70*/  IMAD.HI.U32 R22, R13, R6, RZ ;  /* 0x000000060d167227 */ /* 0x000fe200078e00ff */
[----:B------:R-:W-:Y:S02]  /*1f80*/  SHF.R.U32.HI R20, RZ, R7, R20 ;  /* 0x00000007ff147219 */ /* 0x000fe40000011614 */
[-C--:B--2---:R-:W-:Y:S02]  /*1f90*/  SHF.R.U32.HI R17, RZ, R16.reuse, R17 ;  /* 0x00000010ff117219 */ /* 0x084fe40000011611 */
[----:B------:R-:W-:Y:S02]  /*1fa0*/  SHF.R.U32.HI R16, RZ, R16, R5 ;  /* 0x00000010ff107219 */ /* 0x000fe40000011605 */
[----:B------:R-:W-:Y:S02]  /*1fb0*/  SEL R17, R0, R17, !P0 ;  /* 0x0000001100117207 */ /* 0x000fe40004000000 */
[----:B------:R-:W-:Y:S02]  /*1fc0*/  SHF.R.U32.HI R22, RZ, R7, R22 ;  /* 0x00000007ff167219 */ /* 0x000fe40000011616 */
[----:B---3--:R-:W-:-:S02]  /*1fd0*/  ISETP.NE.AND P1, PT, R18, 0x1, PT ;  /* 0x000000011200780c */ /* 0x008fc40003f25270 */
[----:B------:R-:W-:Y:S02]  /*1fe0*/  SEL R5, R11, R16, !P0 ;  /* 0x000000100b057207 */ /* 0x000fe40004000000 */
[----:B------:R-:W-:Y:S02]  /*1ff0*/  SEL R19, R9, R20, !P1 ;  /* 0x0000001409137207 */ /* 0x000fe40004800000 */
[----:B------:R-:W-:Y:S01]  /*2000*/  SEL R7, R13, R22, !P1 ;  /* 0x000000160d077207 */ /* 0x000fe20004800000 */
[----:B----4-:R-:W-:-:S04]  /*2010*/  IMAD.HI.U32 R20, R17, R2, RZ ;  /* 0x0000000211147227 */ /* 0x010fc800078e00ff */
[----:B------:R-:W-:Y:S01]  /*2020*/  IMAD.HI.U32 R6, R19, R2, RZ ;  /* 0x0000000213067227 */ /* 0x000fe200078e00ff */
[----:B------:R-:W-:-:S04]  /*2030*/  @P3 SHF.R.U32.HI R17, RZ, R3, R20 ;  /* 0x00000003ff113219 */ /* 0x000fc80000011614 */
        /* <DEDUP_REMOVED lines=8> */
[----:B------:R-:W-:-:S04]  /*20c0*/  @!P0 IMAD.HI.U32 R16, R7, R2, RZ ;  /* 0x0000000207108227 */ /* 0x000fc800078e00ff */
[----:B------:R-:W-:Y:S01]  /*20d0*/  IMAD.MOV R2, RZ, RZ, -R6 ;  /* 0x000000ffff027224 */ /* 0x000fe200078e0a06 */
[----:B------:R-:W-:-:S03]  /*20e0*/  @!P0 SHF.R.U32.HI R16, RZ, R3, R16 ;  /* 0x00000003ff108219 */ /* 0x000fc60000011610 */
[----:B------:R-:W-:Y:S01]  /*20f0*/  IMAD R2, R26, R2, R5 ;  /* 0x000000021a027224 */ /* 0x000fe200078e0205 */
[----:B------:R-:W-:Y:S02]  /*2100*/  @!P0 SEL R3, R7, R16, !P3 ;  /* 0x0000001007038207 */ /* 0x000fe40005800000 */
[----:B------:R-:W-:-:S03]  /*2110*/  IADD3 R16, PT, PT, -R5, RZ, RZ ;  /* 0x000000ff05107210 */ /* 0x000fc60007ffe1ff */
[--C-:B------:R-:W-:Y:S02]  /*2120*/  @!P0 IMAD.IADD R6, R6, 0x1, -R3.reuse ;  /* 0x0000000106068824 */ /* 0x100fe400078e0a03 */
[----:B------:R-:W-:Y:S01]  /*2130*/  @!P0 IMAD R3, R2, R19, R3 ;  /* 0x0000001302038224 */ /* 0x000fe200078e0203 */
[----:B------:R-:W-:Y:S01]  /*2140*/  IADD3 R2, PT, PT, -R7, RZ, RZ ;  /* 0x000000ff07027210 */ /* 0x000fe20007ffe1ff */
[----:B------:R-:W-:Y:S02]  /*2150*/  @!P0 IMAD R5, R26, R6, R7 ;  /* 0x000000061a058224 */ /* 0x000fe400078e0207 */
[----:B------:R-:W-:Y:S02]  /*2160*/  IMAD R11, R4, R16, R11 ;  /* 0x00000010040b7224 */ /* 0x000fe400078e020b */
[----:B------:R-:W-:Y:S02]  /*2170*/  @!P0 IMAD.MOV.U32 R7, RZ, RZ, R3 ;  /* 0x000000ffff078224 */ /* 0x000fe400078e0003 */
[----:B------:R-:W-:-:S02]  /*2180*/  IMAD R2, R18, R2, R13 ;  /* 0x0000000212027224 */ /* 0x000fc400078e020d */
[----:B------:R-:W-:Y:S02]  /*2190*/  IMAD R11, R5, R4, R11 ;  /* 0x00000004050b7224 */ /* 0x000fe400078e020b */
[----:B------:R-:W-:Y:S02]  /*21a0*/  IMAD R13, R7, R18, R2 ;  /* 0x00000012070d7224 */ /* 0x000fe400078e0202 */
.L_x_33:
[----:B------:R-:W1:Y:S02]  /*21b0*/  LDCU UR8, c[0x0][0xb30] ;  /* 0x00016600ff0877ac */ /* 0x000e640008000800 */
[----:B-1----:R-:W-:-:S09]  /*21c0*/  UISETP.NE.AND UP0, UPT, UR8, 0x1, UPT ;  /* 0x000000010800788c */ /* 0x002fd2000bf05270 */
[----:B------:R-:W-:Y:S05]  /*21d0*/  BRA.U UP0, `(.L_x_34) ;  /* 0x0000000100407547 */ /* 0x000fea000b800000 */
[----:B------:R-:W1:Y:S08]  /*21e0*/  LDC.64 R4, c[0x0][0xb10] ;  /* 0x0002c400ff047b82 */ /* 0x000e700000000a00 */
[----:B------:R-:W2:Y:S08]  /*21f0*/  LDC.64 R2, c[0x0][0xb18] ;  /* 0x0002c600ff027b82 */ /* 0x000eb00000000a00 */
[----:B------:R-:W3:Y:S08]  /*2200*/  LDC R6, c[0x0][0xb20] ;  /* 0x0002c800ff067b82 */ /* 0x000ef00000000800 */
[----:B------:R-:W4:Y:S01]  /*2210*/  LDC R16, c[0x0][0xb0c] ;  /* 0x0002c300ff107b82 */ /* 0x000f220000000800 */
[----:B-1----:R-:W-:-:S05]  /*2220*/  IMAD.HI.U32 R4, R13, R4, RZ ;  /* 0x000000040d047227 */ /* 0x002fca00078e00ff */
[----:B------:R-:W-:Y:S01]  /*2230*/  SHF.R.U32.HI R4, RZ, R5, R4 ;  /* 0x00000005ff047219 */ /* 0x000fe20000011604 */
[----:B--2---:R-:W-:Y:S01]  /*2240*/  IMAD.HI.U32 R3, R11, R3, RZ ;  /* 0x000000030b037227 */ /* 0x004fe200078e00ff */
[----:B------:R-:W-:-:S04]  /*2250*/  ISETP.NE.AND P0, PT, R2, 0x1, PT ;  /* 0x000000010200780c */ /* 0x000fc80003f05270 */
[----:B---3--:R-:W-:-:S04]  /*2260*/  SHF.R.U32.HI R6, RZ, R6, R3 ;  /* 0x00000006ff067219 */ /* 0x008fc80000011603 */
[----:B------:R-:W-:Y:S02]  /*2270*/  SEL R3, R11, R6, !P0 ;  /* 0x000000060b037207 */ /* 0x000fe40004000000 */
[----:B----4-:R-:W-:-:S04]  /*2280*/  ISETP.NE.AND P1, PT, R16, 0x1, PT ;  /* 0x000000011000780c */ /* 0x010fc80003f25270 */
[----:B------:R-:W-:-:S05]  /*2290*/  SEL R4, R13, R4, !P1 ;  /* 0x000000040d047207 */ /* 0x000fca0004800000 */
[----:B------:R-:W-:Y:S02]  /*22a0*/  IMAD.IADD R5, R3, 0x1, -R4 ;  /* 0x0000000103057824 */ /* 0x000fe400078e0a04 */
[----:B------:R-:W-:Y:S02]  /*22b0*/  IMAD.IADD R3, R4, 0x1, -R3 ;  /* 0x0000000104037824 */ /* 0x000fe400078e0a03 */
[----:B------:R-:W-:Y:S02]  /*22c0*/  IMAD R13, R5, R16, R13 ;  /* 0x00000010050d7224 */ /* 0x000fe400078e020d */
[----:B------:R-:W-:-:S07]  /*22d0*/  IMAD R11, R3, R2, R11 ;  /* 0x00000002030b7224 */ /* 0x000fce00078e020b */
.L_x_34:
[----:B------:R-:W-:Y:S01]  /*22e0*/  VIADD R14, R14, 0x1 ;  /* 0x000000010e0e7836 */ /* 0x000fe20000000000 */
[----:B------:R-:W-:Y:S01]  /*22f0*/  PLOP3.LUT P1, PT, PT, PT, PT, 0x80, 0x8 ;  /* 0x000000000008781c */ /* 0x000fe20003f2f070 */
[----:B------:R-:W-:Y:S02]  /*2300*/  IMAD.IADD R21, R13, 0x1, R68 ;  /* 0x000000010d157824 */ /* 0x000fe400078e0244 */
[----:B------:R-:W-:Y:S01]  /*2310*/  IMAD.IADD R20, R11, 0x1, R66 ;  /* 0x000000010b147824 */ /* 0x000fe200078e0242 */
[----:B------:R-:W-:-:S04]  /*2320*/  ISETP.NE.AND P0, PT, R14, 0x2, PT ;  /* 0x000000020e00780c */ /* 0x000fc80003f05270 */
[----:B------:R-:W-:Y:S02]  /*2330*/  SEL R3, RZ, 0x1, P0 ;  /* 0x00000001ff037807 */ /* 0x000fe40000000000 */
[----:B------:R-:W-:Y:S02]  /*2340*/  SEL R14, R14, RZ, P0 ;  /* 0x000000ff0e0e7207 */ /* 0x000fe40000000000 */
[----:B------:R-:W-:Y:S01]  /*2350*/  LOP3.LUT R12, R12, R3, RZ, 0x3c, !PT ;  /* 0x000000030c0c7212 */ /* 0x000fe200078e3cff */
[----:B------:R-:W-:Y:S06]  /*2360*/  @P2 BRA `(.L_x_35) ;  /* 0xfffffff000982947 */ /* 0x000fec000383ffff */
[----:B------:R-:W-:Y:S01]  /*2370*/  UIADD3 UR4, UPT, UPT, UR4, 0x40, URZ ;  /* 0x0000004004047890 */ /* 0x000fe2000fffe0ff */
[----:B------:R-:W-:-:S03]  /*2380*/  SHF.L.U32 R3, R15, 0x1f, RZ ;  /* 0x0000001f0f037819 */ /* 0x000fc600000006ff */
[----:B------:R-:W-:-:S09]  /*2390*/  ULEA UR5, UR6, UR4, 0x3 ;  /* 0x0000000406057291 */ /* 0x000fd2000f8e18ff */
[----:B------:R-:W1:Y:S02]  /*23a0*/  SYNCS.PHASECHK.TRANS64.TRYWAIT P0, [UR5], R3 ;  /* 0x00000003ff0075a7 */ /* 0x000e640008001105 */
[----:B-1----:R-:W-:Y:S05]  /*23b0*/  @!P0 BRA `(.L_x_36) ;  /* 0x0000006000548947 */ /* 0x002fea0003800000 */
.L_x_140:
[----:B------:R-:W-:-:S04]  /*23c0*/  UIADD3 UR6, UPT, UPT, UR6, 0x1, URZ ;  /* 0x0000000106067890 */ /* 0x000fc8000fffe0ff */
[----:B------:R-:W-:-:S04]  /*23d0*/  UISETP.NE.AND UP0, UPT, UR6, 0x8, UPT ;  /* 0x000000080600788c */ /* 0x000fc8000bf05270 */
[----:B------:R-:W-:Y:S02]  /*23e0*/  USEL UR7, URZ, 0x1, UP0 ;  /* 0x00000001ff077887 */ /* 0x000fe40008000000 */
[----:B------:R-:W-:-:S04]  /*23f0*/  USEL UR6, UR6, URZ, UP0 ;  /* 0x000000ff06067287 */ /* 0x000fc80008000000 */
[----:B------:R-:W-:Y:S01]  /*2400*/  ULEA UR5, UR6, UR4, 0x3 ;  /* 0x0000000406057291 */ /* 0x000fe2000f8e18ff */
[----:B------:R-:W-:-:S04]  /*2410*/  LOP3.LUT R2, R15, UR7, RZ, 0x3c, !PT ;  /* 0x000000070f027c12 */ /* 0x000fc8000f8e3cff */
[----:B-1----:R-:W-:-:S04]  /*2420*/  SHF.L.U32 R3, R2, 0x1f, RZ ;  /* 0x0000001f02037819 */ /* 0x002fc800000006ff */
[----:B------:R-:W1:Y:S02]  /*2430*/  SYNCS.PHASECHK.TRANS64.TRYWAIT P0, [UR5], R3 ;  /* 0x00000003ff0075a7 */ /* 0x000e640008001105 */
[----:B-1----:R-:W-:Y:S05]  /*2440*/  @!P0 BRA `(.L_x_37) ;  /* 0x0000006000488947 */ /* 0x002fea0003800000 */
.L_x_142:
        /* <DEDUP_REMOVED lines=9> */
.L_x_144:
        /* <DEDUP_REMOVED lines=9> */
.L_x_146:
        /* <DEDUP_REMOVED lines=9> */
.L_x_148:
        /* <DEDUP_REMOVED lines=9> */
.L_x_150:
        /* <DEDUP_REMOVED lines=9> */
.L_x_152:
[----:B------:R-:W-:-:S04]  /*2720*/  UIADD3 UR6, UPT, UPT, UR6, 0x1, URZ ;  /* 0x0000000106067890 */ /* 0x000fc8000fffe0ff */
[----:B------:R-:W-:-:S04]  /*2730*/  UISETP.NE.AND UP0, UPT, UR6, 0x8, UPT ;  /* 0x000000080600788c */ /* 0x000fc8000bf05270 */
[----:B------:R-:W-:Y:S02]  /*2740*/  USEL UR5, URZ, 0x1, UP0 ;  /* 0x00000001ff057887 */ /* 0x000fe40008000000 */
[----:B------:R-:W-:-:S04]  /*2750*/  USEL UR6, UR6, URZ, UP0 ;  /* 0x000000ff06067287 */ /* 0x000fc80008000000 */
[----:B------:R-:W-:Y:S01]  /*2760*/  ULEA UR6, UR6, UR4, 0x3 ;  /* 0x0000000406067291 */ /* 0x000fe2000f8e18ff */
[----:B-1----:R-:W-:-:S04]  /*2770*/  LOP3.LUT R3, R2, UR5, RZ, 0x3c, !PT ;  /* 0x0000000502037c12 */ /* 0x002fc8000f8e3cff */
[----:B------:R-:W-:Y:S01]  /*2780*/  SHF.L.U32 R3, R3, 0x1f, RZ ;  /* 0x0000001f03037819 */ /* 0x000fe200000006ff */
[----:B----4-:R-:W-:-:S07]  /*2790*/  IMAD.U32 R0, RZ, RZ, UR6 ;  /* 0x00000006ff007e24 */ /* 0x010fce000f8e00ff */
.L_x_43:
[----:B-1----:R1:W2:Y:S02]  /*27a0*/  SYNCS.PHASECHK.TRANS64.TRYWAIT P0, [R0+URZ], R3 ;  /* 0x00000003000075a7 */ /* 0x0022a400080011ff */
[----:B--2---:R-:W-:Y:S05]  /*27b0*/  @!P0 NANOSLEEP.SYNCS 0x989680 ;  /* 0x009896800000895d */ /* 0x004fea0003900000 */
[----:B------:R-:W2:Y:S02]  /*27c0*/  @!P0 SYNCS.PHASECHK.TRANS64 P0, [R0+URZ], R3 ;  /* 0x00000003000085a7 */ /* 0x000ea400080010ff */
[----:B--2---:R-:W-:Y:S05]  /*27d0*/  @P0 EXIT ;  /* 0x000000000000094d */ /* 0x004fea0003800000 */
[----:B------:R-:W-:Y:S05]  /*27e0*/  BRA `(.L_x_43) ;  /* 0xfffffffc00ec7947 */ /* 0x000fea000383ffff */
.L_x_17:
[----:B------:R-:W-:-:S04]  /*27f0*/  UISETP.NE.AND UP1, UPT, UR37, URZ, UPT ;  /* 0x000000ff2500728c */ /* 0x000fc8000bf25270 */
[----:B------:R-:W-:-:S09]  /*2800*/  UISETP.NE.OR UP1, UPT, UR8, 0x1, UP1 ;  /* 0x000000010800788c */ /* 0x000fd20008f25670 */
[----:B------:R-:W-:Y:S05]  /*2810*/  BRA.U UP1, `(.L_x_44) ;  /* 0x0000000501487547 */ /* 0x000fea000b800000 */
[----:B------:R-:W-:Y:S01]  /*2820*/  ISETP.NE.AND P2, PT, R2, RZ, PT ;  /* 0x000000ff0200720c */ /* 0x000fe20003f45270 */
[----:B------:R-:W-:Y:S01]  /*2830*/  IMAD.MOV.U32 R12, RZ, RZ, 0x1 ;  /* 0x00000001ff0c7424 */ /* 0x000fe200078e00ff */
[----:B------:R-:W-:Y:S02]  /*2840*/  CS2R R10, SRZ ;  /* 0x00000000000a7805 */ /* 0x000fe4000001ff00 */
[----:B------:R-:W-:Y:S01]  /*2850*/  CS2R R8, SRZ ;  /* 0x0000000000087805 */ /* 0x000fe2000001ff00 */
[----:B------:R-:W-:Y:S01]  /*2860*/  UMOV UR4, 0x400 ;  /* 0x0000040000047882 */ /* 0x000fe20000000000 */
[----:B------:R-:W-:Y:S01]  /*2870*/  UMOV UR6, URZ ;  /* 0x000000ff00067c82 */ /* 0x000fe20008000000 */
[----:B------:R-:W-:-:S12]  /*2880*/  ULEA UR37, UR37, UR4, 0x18 ;  /* 0x0000000425257291 */ /* 0x000fd8000f8ec0ff */
.L_x_48:
[----:B------:R-:W-:Y:S02]  /*2890*/  LEA R0, R8, UR37, 0x3 ;  /* 0x0000002508007c11 */ /* 0x000fe4000f8e18ff */
[----:B------:R-:W-:-:S03]  /*28a0*/  SHF.L.U32 R5, R9, 0x1f, RZ ;  /* 0x0000001f09057819 */ /* 0x000fc600000006ff */
[----:B------:R-:W-:Y:S01]  /*28b0*/  VIADD R4, R0, 0x140 ;  /* 0x0000014000047836 */ /* 0x000fe20000000000 */
[----:B------:R-:W1:Y:S02]  /*28c0*/  SYNCS.PHASECHK.TRANS64.TRYWAIT P0, [R0+URZ+0x130], R5 ;  /* 0x00013005000075a7 */ /* 0x000e6400080011ff */
[----:B-1----:R-:W-:Y:S05]  /*28d0*/  @!P0 BRA `(.L_x_45) ;  /* 0x0000005c00b48947 */ /* 0x002fea0003800000 */
.L_x_153:
[----:B------:R-:W-:Y:S01]  /*28e0*/  ULEA UR5, UR6, UR37, 0x3 ;  /* 0x0000002506057291 */ /* 0x000fe2000f8e18ff */
[----:B------:R-:W-:Y:S02]  /*28f0*/  PRMT R4, RZ, 0x654, R4 ;  /* 0x00000654ff047816 */ /* 0x000fe40000000004 */
[----:B-1----:R-:W-:Y:S01]  /*2900*/  SHF.L.U32 R5, R12, 0x1f, RZ ;  /* 0x0000001f0c057819 */ /* 0x002fe200000006ff */
[----:B------:R-:W-:Y:S01]  /*2910*/  UIADD3 UR4, UPT, UPT, UR5, 0xd0, URZ ;  /* 0x000000d005047890 */ /* 0x000fe2000fffe0ff */
[----:B------:R1:W-:Y:S05]  /*2920*/  SYNCS.ARRIVE.TRANS64.RED.A1T0 RZ, [R4+URZ], RZ ;  /* 0x000000ff04ff79a7 */ /* 0x0003ea00081004ff */
[----:B------:R-:W-:Y:S01]  /*2930*/  IMAD.U32 R7, RZ, RZ, UR4 ;  /* 0x00000004ff077e24 */ /* 0x000fe2000f8e00ff */
[----:B------:R-:W2:Y:S04]  /*2940*/  SYNCS.PHASECHK.TRANS64.TRYWAIT P0, [UR5+0xe0], R5 ;  /* 0x0000e005ff0075a7 */ /* 0x000ea80008001105 */
[----:B------:R-:W-:Y:S01]  /*2950*/  PRMT R6, R2, 0x654, R7 ;  /* 0x0000065402067816 */ /* 0x000fe20000000007 */
[----:B-1----:R-:W-:Y:S01]  /*2960*/  @!P2 IMAD.MOV.U32 R4, RZ, RZ, 0x10 ;  /* 0x00000010ff04a424 */ /* 0x002fe200078e00ff */
[----:B--2---:R-:W-:Y:S06]  /*2970*/  @!P0 BRA `(.L_x_46) ;  /* 0x0000005c00a08947 */ /* 0x004fec0003800000 */
.L_x_155:
[----:B------:R-:W-:Y:S01]  /*2980*/  ULEA UR4, UR6, UR37, 0x4 ;  /* 0x0000002506047291 */ /* 0x000fe2000f8e20ff */
[----:B------:R-:W-:Y:S01]  /*2990*/  SEL R3, R6, R3, !P2 ;  /* 0x0000000306037207 */ /* 0x000fe20005000000 */
[----:B------:R-:W-:Y:S01]  /*29a0*/  UIADD3 UR5, UPT, UPT, UR5, 0xd0, URZ ;  /* 0x000000d005057890 */ /* 0x000fe2000fffe0ff */
[----:B-1----:R-:W-:Y:S01]  /*29b0*/  LEA R0, R11, UR37, 0x3 ;  /* 0x000000250b007c11 */ /* 0x002fe2000f8e18ff */
[----:B------:R-:W-:Y:S01]  /*29c0*/  UIADD3 UR4, UPT, UPT, UR4, 0x160, URZ ;  /* 0x0000016004047890 */ /* 0x000fe2000fffe0ff */
[----:B------:R-:W-:Y:S01]  /*29d0*/  SHF.L.U32 R5, R10, 0x1f, RZ ;  /* 0x0000001f0a057819 */ /* 0x000fe200000006ff */
[----:B------:R1:W-:Y:S01]  /*29e0*/  @!P2 SYNCS.ARRIVE.TRANS64.RED RZ, [R3+URZ], R4 ;  /* 0x0000000403ffa9a7 */ /* 0x0003e200080004ff */
[----:B------:R-:W-:Y:S01]  /*29f0*/  UIADD3 UR6, UPT, UPT, UR6, 0x1, URZ ;  /* 0x0000000106067890 */ /* 0x000fe2000fffe0ff */
[----:B------:R-:W-:-:S03]  /*2a00*/  VIADD R8, R8, 0x1 ;  /* 0x0000000108087836 */ /* 0x000fc60000000000 */
[----:B------:R-:W-:Y:S02]  /*2a10*/  UISETP.NE.AND UP0, UPT, UR6, 0x2, UPT ;  /* 0x000000020600788c */ /* 0x000fe4000bf05270 */
[----:B------:R-:W-:Y:S06]  /*2a20*/  UGETNEXTWORKID.BROADCAST [UR4], [UR5] ;  /* 0x00000000040073ca */ /* 0x000fec0008000100 */
[----:B------:R-:W-:Y:S01]  /*2a30*/  USEL UR4, URZ, 0x1, UP0 ;  /* 0x00000001ff047887 */ /* 0x000fe20008000000 */
[----:B------:R-:W-:Y:S01]  /*2a40*/  ISETP.NE.AND P0, PT, R8, 0x2, PT ;  /* 0x000000020800780c */ /* 0x000fe20003f05270 */
[----:B------:R-:W-:Y:S01]  /*2a50*/  USEL UR6, UR6, URZ, UP0 ;  /* 0x000000ff06067287 */ /* 0x000fe20008000000 */
[----:B------:R-:W2:Y:S03]  /*2a60*/  SYNCS.PHASECHK.TRANS64.TRYWAIT P1, [R0+URZ+0xd0], R5 ;  /* 0x0000d005000075a7 */ /* 0x000ea600080211ff */
[----:B------:R-:W-:Y:S01]  /*2a70*/  LOP3.LUT R12, R12, UR4, RZ, 0x3c, !PT ;  /* 0x000000040c0c7c12 */ /* 0x000fe2000f8e3cff */
[----:B-12---:R-:W-:Y:S07]  /*2a80*/  @!P1 BRA `(.L_x_47) ;  /* 0x0000005c00749947 */ /* 0x006fee0003800000 */
.L_x_156:
[C---:B------:R-:W-:Y:S01]  /*2a90*/  LEA R4, R11.reuse, UR37, 0x4 ;  /* 0x000000250b047c11 */ /* 0x040fe2000f8e20ff */
[----:B-1----:R-:W-:Y:S01]  /*2aa0*/  VIADD R0, R0, 0xe0 ;  /* 0x000000e000007836 */ /* 0x002fe20000000000 */
[----:B------:R-:W-:Y:S01]  /*2ab0*/  SEL R8, R8, RZ, P0 ;  /* 0x000000ff08087207 */ /* 0x000fe20000000000 */
[----:B------:R-:W-:-:S03]  /*2ac0*/  VIADD R11, R11, 0x1 ;  /* 0x000000010b0b7836 */ /* 0x000fc60000000000 */
[----:B------:R-:W1:Y:S01]  /*2ad0*/  LDS.128 R4, [R4+0x160] ;  /* 0x0001600004047984 */ /* 0x000e620000000c00 */
[----:B------:R-:W-:Y:S02]  /*2ae0*/  PRMT R0, RZ, 0x654, R0 ;  /* 0x00000654ff007816 */ /* 0x000fe40000000000 */
[C---:B------:R-:W-:Y:S01]  /*2af0*/  ISETP.NE.AND P1, PT, R11.reuse, 0x2, PT ;  /* 0x000000020b00780c */ /* 0x040fe20003f25270 */
[----:B------:R-:W-:Y:S01]  /*2b00*/  @!PT LDS RZ, [RZ] ;  /* 0x00000000fffff984 */ /* 0x000fe20000000800 */
[----:B------:R-:W-:Y:S01]  /*2b10*/  @!PT LDS RZ, [RZ] ;  /* 0x00000000fffff984 */ /* 0x000fe20000000800 */
[----:B------:R-:W-:Y:S01]  /*2b20*/  @!PT LDS RZ, [RZ] ;  /* 0x00000000fffff984 */ /* 0x000fe20000000800 */
[----:B------:R-:W-:Y:S01]  /*2b30*/  @!PT LDS RZ, [RZ] ;  /* 0x00000000fffff984 */ /* 0x000fe20000000800 */
[----:B------:R2:W-:Y:S06]  /*2b40*/  MEMBAR.ALL.CTA ;  /* 0x0000000000007992 */ /* 0x0005ec0000008000 */
[----:B--2---:R-:W2:Y:S01]  /*2b50*/  FENCE.VIEW.ASYNC.S ;  /* 0x00000000000073c6 */ /* 0x004ea20000000000 */
[----:B------:R-:W-:Y:S01]  /*2b60*/  SEL R11, R11, RZ, P1 ;  /* 0x000000ff0b0b7207 */ /* 0x000fe20000800000 */
[----:B--2---:R2:W-:Y:S01]  /*2b70*/  SYNCS.ARRIVE.TRANS64.RED.A1T0 RZ, [R0+URZ], RZ ;  /* 0x000000ff00ff79a7 */ /* 0x0045e200081004ff */
[----:B-1----:R-:W-:-:S02]  /*2b80*/  LOP3.LUT P3, RZ, R6, 0x1, RZ, 0xc0, !PT ;  /* 0x0000000106ff7812 */ /* 0x002fc4000786c0ff */
[----:B------:R-:W-:-:S04]  /*2b90*/  SEL R5, RZ, 0x1, P1 ;  /* 0x00000001ff057807 */ /* 0x000fc80000800000 */
[----:B------:R-:W-:Y:S02]  /*2ba0*/  LOP3.LUT R10, R10, R5, RZ, 0x3c, !PT ;  /* 0x000000050a0a7212 */ /* 0x000fe400078e3cff */
[----:B--2---:R-:W-:-:S04]  /*2bb0*/  SEL R0, RZ, 0x1, P0 ;  /* 0x00000001ff007807 */ /* 0x004fc80000000000 */
[----:B------:R-:W-:Y:S01]  /*2bc0*/  LOP3.LUT R9, R9, R0, RZ, 0x3c, !PT ;  /* 0x0000000009097212 */ /* 0x000fe200078e3cff */
[----:B------:R-:W-:Y:S06]  /*2bd0*/  @P3 BRA `(.L_x_48) ;  /* 0xfffffffc002c3947 */ /* 0x000fec000383ffff */
[----:B------:R-:W-:Y:S01]  /*2be0*/  ULEA UR5, UR6, UR37, 0x3 ;  /* 0x0000002506057291 */ /* 0x000fe2000f8e18ff */
[----:B------:R-:W-:-:S08]  /*2bf0*/  SHF.L.U32 R3, R12, 0x1f, RZ ;  /* 0x0000001f0c037819 */ /* 0x000fd000000006ff */
[----:B------:R-:W1:Y:S02]  /*2c00*/  SYNCS.PHASECHK.TRANS64 P0, [UR5+0xe0], R3 ;  /* 0x0000e003ff0075a7 */ /* 0x000e640008001005 */
[----:B-1----:R-:W-:Y:S05]  /*2c10*/  @P0 BRA `(.L_x_49) ;  /* 0x0000000000080947 */ /* 0x002fea0003800000 */
[----:B------:R-:W1:Y:S02]  /*2c20*/  SYNCS.PHASECHK.TRANS64.TRYWAIT P0, [UR5+0xe0], R3 ;  /* 0x0000e003ff0075a7 */ /* 0x000e640008001105 */
[----:B-1----:R-:W-:Y:S05]  /*2c30*/  @!P0 BRA `(.L_x_50) ;  /* 0x0000005c001c8947 */ /* 0x002fea0003800000 */
.L_x_49:
[----:B------:R-:W-:-:S04]  /*2c40*/  UIADD3 UR4, UPT, UPT, UR6, 0x1, URZ ;  /* 0x0000000106047890 */ /* 0x000fc8000fffe0ff */
[----:B------:R-:W-:-:S04]  /*2c50*/  UISETP.NE.AND UP0, UPT, UR4, 0x2, UPT ;  /* 0x000000020400788c */ /* 0x000fc8000bf05270 */
[----:B------:R-:W-:Y:S02]  /*2c60*/  USEL UR7, URZ, 0x1, UP0 ;  /* 0x00000001ff077887 */ /* 0x000fe40008000000 */
[----:B------:R-:W-:-:S04]  /*2c70*/  USEL UR4, UR4, URZ, UP0 ;  /* 0x000000ff04047287 */ /* 0x000fc80008000000 */
[----:B------:R-:W-:Y:S01]  /*2c80*/  ULEA UR4, UR4, UR37, 0x3 ;  /* 0x0000002504047291 */ /* 0x000fe2000f8e18ff */
[----:B-1----:R-:W-:-:S04]  /*2c90*/  LOP3.LUT R3, R12, UR7, RZ, 0x3c, !PT ;  /* 0x000000070c037c12 */ /* 0x002fc8000f8e3cff */
[----:B------:R-:W-:-:S04]  /*2ca0*/  SHF.L.U32 R0, R3, 0x1f, RZ ;  /* 0x0000001f03007819 */ /* 0x000fc800000006ff */
[----:B------:R-:W1:Y:S02]  /*2cb0*/  SYNCS.PHASECHK.TRANS64 P0, [UR4+0xe0], R0 ;  /* 0x0000e000ff0075a7 */ /* 0x000e640008001004 */
[----:B-1----:R-:W-:Y:S05]  /*2cc0*/  @P0 EXIT ;  /* 0x000000000000094d */ /* 0x002fea0003800000 */
[----:B------:R-:W-:Y:S02]  /*2cd0*/  SHF.L.U32 R3, R3, 0x1f, RZ ;  /* 0x0000001f03037819 */ /* 0x000fe400000006ff */
[----:B------:R-:W-:-:S07]  /*2ce0*/  MOV R0, UR4 ;  /* 0x0000000400007c02 */ /* 0x000fce0008000f00 */
.L_x_51:
[----:B-1----:R1:W2:Y:S02]  /*2cf0*/  SYNCS.PHASECHK.TRANS64.TRYWAIT P0, [R0+URZ+0xe0], R3 ;  /* 0x0000e003000075a7 */ /* 0x0022a400080011ff */
[----:B--2---:R-:W-:Y:S05]  /*2d00*/  @!P0 NANOSLEEP.SYNCS 0x989680 ;  /* 0x009896800000895d */ /* 0x004fea0003900000 */
[----:B------:R-:W2:Y:S02]  /*2d10*/  @!P0 SYNCS.PHASECHK.TRANS64 P0, [R0+URZ+0xe0], R3 ;  /* 0x0000e003000085a7 */ /* 0x000ea400080010ff */
[----:B--2---:R-:W-:Y:S05]  /*2d20*/  @P0 EXIT ;  /* 0x000000000000094d */ /* 0x004fea0003800000 */
[----:B------:R-:W-:Y:S05]  /*2d30*/  BRA `(.L_x_51) ;  /* 0xfffffffc00ec7947 */ /* 0x000fea000383ffff */
.L_x_44:
[----:B------:R-:W-:-:S09]  /*2d40*/  UISETP.NE.AND UP1, UPT, UR8, URZ, UPT ;  /* 0x000000ff0800728c */ /* 0x000fd2000bf25270 */
[----:B------:R-:W-:Y:S05]  /*2d50*/  BRA.U UP1, `(.L_x_52) ;  /* 0x0000000d01b47547 */ /* 0x000fea000b800000 */
[----:B------:R-:W-:Y:S01]  /*2d60*/  UMOV UR4, 0x40 ;  /* 0x0000004000047882 */ /* 0x000fe20000000000 */
[----:B------:R-:W-:Y:S01]  /*2d70*/  NOP ;  /* 0x0000000000007918 */ /* 0x000fe20000000000 */
[----:B------:R-:W-:Y:S01]  /*2d80*/  ULEA UR4, UR37, UR4, 0x18 ;  /* 0x0000000425047291 */ /* 0x000fe2000f8ec0ff */
[----:B------:R-:W-:Y:S02]  /*2d90*/  UMOV UR5, 0x400 ;  /* 0x0000040000057882 */ /* 0x000fe40000000000 */
[----:B------:R-:W-:-:S06]  /*2da0*/  ULEA UR37, UR37, UR5, 0x18 ;  /* 0x0000000525257291 */ /* 0x000fcc000f8ec0ff */
[----:B------:R-:W1:Y:S02]  /*2db0*/  LDS.U8 R0, [UR4+0x1c] ;  /* 0x00001c04ff007984 */ /* 0x000e640008000000 */
[----:B-1----:R-:W-:-:S13]  /*2dc0*/  ISETP.NE.AND P0, PT, R0, RZ, PT ;  /* 0x000000ff0000720c */ /* 0x002fda0003f05270 */
[----:B------:R-:W-:Y:S05]  /*2dd0*/  @P0 BRA `(.L_x_53) ;  /* 0x0000000000580947 */ /* 0x000fea0003800000 */
[----:B------:R-:W-:-:S13]  /*2de0*/  ELECT P0, URZ, PT ;  /* 0x0000000000ff782f */ /* 0x000fda0003800000 */
[----:B------:R-:W-:Y:S05]  /*2df0*/  @!P0 BRA `(.L_x_54) ;  /* 0x0000000000608947 */ /* 0x000fea0003800000 */
[----:B------:R-:W-:Y:S01]  /*2e00*/  UMOV UR5, 0x10 ;  /* 0x0000001000057882 */ /* 0x000fe20000000000 */
[----:B------:R-:W-:Y:S01]  /*2e10*/  HFMA2 R0, -RZ, RZ, 0, 5.9604644775390625e-08 ;  /* 0x00000001ff007431 */ /* 0x000fe200000001ff */
[----:B------:R-:W-:-:S03]  /*2e20*/  MOV R2, 0xffff ;  /* 0x0000ffff00027802 */ /* 0x000fc60000000f00 */
[----:B------:R-:W-:Y:S04]  /*2e30*/  DEPBAR.LE SB1, 0x36 ;  /* 0x00009d800000791a */ /* 0x000fe80000000000 */
[----:B------:R-:W1:Y:S02]  /*2e40*/  UTCATOMSWS.FIND_AND_SET.ALIGN UP0, UR5, UR5 ;  /* 0x00000005000575e3 */ /* 0x000e640008000800 */
[----:B-1----:R-:W-:Y:S01]  /*2e50*/  MOV R3, UR5 ;  /* 0x0000000500037c02 */ /* 0x002fe20008000f00 */
[----:B------:R-:W-:Y:S06]  /*2e60*/  BRA.U UP0, `(.L_x_55) ;  /* 0x0000000100187547 */ /* 0x000fec000b800000 */
.L_x_56:
[----:B------:R-:W-:Y:S05]  /*2e70*/  NANOSLEEP 0x64 ;  /* 0x000000640000795d */ /* 0x000fea0003800000 */
[----:B------:R-:W-:-:S05]  /*2e80*/  UMOV UR5, 0x10 ;  /* 0x0000001000057882 */ /* 0x000fca0000000000 */
[----:B------:R-:W-:Y:S04]  /*2e90*/  DEPBAR.LE SB1, 0x36 ;  /* 0x00009d800000791a */ /* 0x000fe80000000000 */
[----:B------:R-:W1:Y:S02]  /*2ea0*/  UTCATOMSWS.FIND_AND_SET.ALIGN UP0, UR5, UR5 ;  /* 0x00000005000575e3 */ /* 0x000e640008000800 */
[----:B-1----:R-:W-:Y:S01]  /*2eb0*/  MOV R3, UR5 ;  /* 0x0000000500037c02 */ /* 0x002fe20008000f00 */
[----:B------:R-:W-:Y:S05]  /*2ec0*/  BRA.U !UP0, `(.L_x_56) ;  /* 0xfffffffd08e87547 */ /* 0x000fea000b83ffff */
.L_x_55:
[-C--:B------:R-:W-:Y:S02]  /*2ed0*/  SHF.L.U32 R2, R2, R3.reuse, RZ ;  /* 0x0000000302027219 */ /* 0x080fe400000006ff */
[----:B------:R-:W-:Y:S01]  /*2ee0*/  SHF.L.U32 R0, R0, R3, RZ ;  /* 0x0000000300007219 */ /* 0x000fe200000006ff */
[----:B------:R-:W-:Y:S02]  /*2ef0*/  IMAD.SHL.U32 R3, R3, 0x20, RZ ;  /* 0x0000002003037824 */ /* 0x000fe400078e00ff */
[----:B------:R1:W-:Y:S04]  /*2f00*/  ATOMS.OR RZ, [UR4+0x14], R2 ;  /* 0x00001402ffff798c */ /* 0x0003e8000b000004 */
[----:B------:R1:W-:Y:S04]  /*2f10*/  ATOMS.OR RZ, [UR4+0x18], R0 ;  /* 0x00001800ffff798c */ /* 0x0003e8000b000004 */
[----:B------:R1:W-:Y:S01]  /*2f20*/  STS [UR37+0x180], R3 ;  /* 0x00018003ff007988 */ /* 0x0003e20008000825 */
[----:B------:R-:W-:Y:S05]  /*2f30*/  BRA `(.L_x_54) ;  /* 0x0000000000107947 */ /* 0x000fea0003800000 */
.L_x_53:
[----:B------:R-:W-:Y:S02]  /*2f40*/  MOV R0, 0xffffffff ;  /* 0xffffffff00007802 */ /* 0x000fe40000000f00 */
[----:B------:R-:W-:-:S03]  /*2f50*/  MOV R2, 0x2f80 ;  /* 0x00002f8000027802 */ /* 0x000fc60000000f00 */
[----:B------:R1:W-:Y:S04]  /*2f60*/  STS [UR37+0x180], R0 ;  /* 0x00018000ff007988 */ /* 0x0003e80008000825 */
[----:B-1-3-5:R-:W-:Y:S05]  /*2f70*/  CALL.REL.NOINC `($__internal_1_$__cuda_sm10x_tcgen05_guardrail_trap_phase_invalid_during_alloc) ;  /* 0x0000006000647944 */ /* 0x02afea0003c00000 */
.L_x_54:
[----:B------:R-:W-:Y:S05]  /*2f80*/  WARPSYNC.ALL ;  /* 0x0000000000007948 */ /* 0x000fea0003800000 */
[----:B------:R-:W2:Y:S01]  /*2f90*/  S2UR UR5, SR_CgaCtaId ;  /* 0x00000000000579c3 */ /* 0x000ea20000008800 */
[----:B------:R-:W-:Y:S01]  /*2fa0*/  UMOV UR4, 0x400 ;  /* 0x0000040000047882 */ /* 0x000fe20000000000 */
[----:B------:R-:W-:-:S06]  /*2fb0*/  NOP ;  /* 0x0000000000007918 */ /* 0x000fcc0000000000 */
[----:B------:R-:W-:Y:S06]  /*2fc0*/  BAR.ARV 0x6, 0xa0 ;  /* 0x0182800000007b1d */ /* 0x000fec0000002000 */
[----:B------:R-:W4:Y:S01]  /*2fd0*/  LDCU UR7, c[0x0][0x38c] ;  /* 0x00007180ff0777ac */ /* 0x000f220008000800 */
[----:B------:R-:W-:Y:S01]  /*2fe0*/  IMAD.MOV.U32 R11, RZ, RZ, 0x1 ;  /* 0x00000001ff0b7424 */ /* 0x000fe200078e00ff */
[----:B------:R-:W-:Y:S01]  /*2ff0*/  CS2R R8, SRZ ;  /* 0x0000000000087805 */ /* 0x000fe2000001ff00 */
[----:B------:R-:W-:Y:S01]  /*3000*/  IMAD.MOV.U32 R10, RZ, RZ, RZ ;  /* 0x000000ffff0a7224 */ /* 0x000fe200078e00ff */
[----:B------:R-:W3:Y:S01]  /*3010*/  LDCU UR6, c[0x0][0x38c] ;  /* 0x00007180ff0677ac */ /* 0x000ee20008000800 */
[----:B------:R-:W-:Y:S01]  /*3020*/  UMOV UR15, URZ ;  /* 0x000000ff000f7c82 */ /* 0x000fe20008000000 */
[----:B------:R-:W-:Y:S01]  /*3030*/  UMOV UR14, URZ ;  /* 0x000000ff000e7c82 */ /* 0x000fe20008000000 */
[----:B--2---:R-:W-:Y:S01]  /*3040*/  ULEA UR5, UR5, UR4, 0x18 ;  /* 0x0000000405057291 */ /* 0x004fe2000f8ec0ff */
[----:B------:R-:W-:Y:S01]  /*3050*/  UMOV UR24, 0x0 ;  /* 0x0000000000187882 */ /* 0x000fe20000000000 */
[----:B------:R-:W-:-:S02]  /*3060*/  UMOV UR25, 0x8100910 ;  /* 0x0810091000197882 */ /* 0x000fc40000000000 */
[----:B------:R-:W-:Y:S02]  /*3070*/  UIADD3 UR10, UPT, UPT, UR5, 0x8400, URZ ;  /* 0x00008400050a7890 */ /* 0x000fe4000fffe0ff */
[----:B------:R-:W-:Y:S02]  /*3080*/  UIADD3 UR11, UPT, UPT, UR5, 0x28400, URZ ;  /* 0x00028400050b7890 */ /* 0x000fe4000fffe0ff */
[----:B----4-:R-:W-:Y:S01]  /*3090*/  UIADD3 UR7, UPT, UPT, UR7, 0x1f, URZ ;  /* 0x0000001f07077890 */ /* 0x010fe2000fffe0ff */
[----:B-1----:R-:W1:Y:S01]  /*30a0*/  LDS R0, [UR5+0x180] ;  /* 0x00018005ff007984 */ /* 0x002e620008000800 */
[----:B------:R-:W-:Y:S02]  /*30b0*/  USHF.R.U32.HI UR10, URZ, 0x4, UR10 ;  /* 0x00000004ff0a7899 */ /* 0x000fe4000801160a */
[----:B------:R-:W-:Y:S02]  /*30c0*/  USHF.R.S32.HI UR4, URZ, 0x1f, UR7 ;  /* 0x0000001fff047899 */ /* 0x000fe40008011407 */
[----:B------:R-:W-:-:S02]  /*30d0*/  USHF.R.U32.HI UR11, URZ, 0x4, UR11 ;  /* 0x00000004ff0b7899 */ /* 0x000fc4000801160b */
[----:B------:R-:W-:Y:S02]  /*30e0*/  ULEA.HI UR4, UR4, UR7, URZ, 0x5 ;  /* 0x0000000704047291 */ /* 0x000fe4000f8f28ff */
[----:B------:R-:W-:Y:S02]  /*30f0*/  ULOP3.LUT UR10, UR10, 0x3fff, URZ, 0xc0, !UPT ;  /* 0x00003fff0a0a7892 */ /* 0x000fe4000f8ec0ff */
[----:B------:R-:W-:Y:S02]  /*3100*/  USHF.R.S32.HI UR4, URZ, 0x5, UR4 ;  /* 0x00000005ff047899 */ /* 0x000fe40008011404 */
[----:B------:R-:W-:Y:S02]  /*3110*/  ULOP3.LUT UR11, UR11, 0x3fff, URZ, 0xc0, !UPT ;  /* 0x00003fff0b0b7892 */ /* 0x000fe4000f8ec0ff */
[----:B------:R-:W-:Y:S01]  /*3120*/  UISETP.LT.AND UP0, UPT, UR4, 0x1, UPT ;  /* 0x000000010400788c */ /* 0x000fe2000bf01270 */
[----:B------:R-:W-:Y:S01]  /*3130*/  UMOV UR22, 0x0 ;  /* 0x0000000000167882 */ /* 0x000fe20000000000 */
[----:B------:R-:W-:-:S02]  /*3140*/  UMOV UR23, 0x8100910 ;  /* 0x0810091000177882 */ /* 0x000fc40000000000 */
[----:B------:R-:W-:Y:S02]  /*3150*/  USEL UR9, UR4, 0x1, !UP0 ;  /* 0x0000000104097887 */ /* 0x000fe4000c000000 */
[----:B------:R-:W-:Y:S02]  /*3160*/  ULOP3.LUT UR10, UR10, 0x10000, URZ, 0xfc, !UPT ;  /* 0x000100000a0a7892 */ /* 0x000fe4000f8efcff */
[----:B------:R-:W-:Y:S02]  /*3170*/  ULOP3.LUT UR11, UR11, 0x10000, URZ, 0xfc, !UPT ;  /* 0x000100000b0b7892 */ /* 0x000fe4000f8efcff */
[----:B------:R-:W-:Y:S02]  /*3180*/  UIADD3 UR9, UPT, UPT, -UR9, URZ, URZ ;  /* 0x000000ff09097290 */ /* 0x000fe4000fffe1ff */
[----:B---3--:R-:W-:Y:S01]  /*3190*/  UISETP.GE.AND UP3, UPT, UR6, 0x1, UPT ;  /* 0x000000010600788c */ /* 0x008fe2000bf66270 */
[----:B------:R-:W-:Y:S01]  /*31a0*/  UMOV UR20, 0x0 ;  /* 0x0000000000147882 */ /* 0x000fe20000000000 */
[----:B------:R-:W-:Y:S01]  /*31b0*/  UMOV UR21, 0x8100910 ;  /* 0x0810091000157882 */ /* 0x000fe20000000000 */
[----:B------:R-:W-:Y:S01]  /*31c0*/  UMOV UR18, 0x0 ;  /* 0x0000000000127882 */ /* 0x000fe20000000000 */
[----:B------:R-:W-:Y:S01]  /*31d0*/  UMOV UR19, 0x8100910 ;  /* 0x0810091000137882 */ /* 0x000fe20000000000 */
[----:B-1----:R-:W-:-:S15]  /*31e0*/  R2UR UR16, R0 ;  /* 0x00000000001072ca */ /* 0x002fde00000e0000 */
.L_x_63:
[----:B------:R-:W-:Y:S02]  /*31f0*/  LEA R0, R10, UR5, 0x3 ;  /* 0x000000050a007c11 */ /* 0x000fe4000f8e18ff */
[----:B------:R-:W-:Y:S02]  /*3200*/  SHF.L.U32 R5, R9, 0x1f, RZ ;  /* 0x0000001f09057819 */ /* 0x000fe400000006ff */
[----:B------:R-:W-:Y:S01]  /*3210*/  PLOP3.LUT P0, PT, PT, PT, UP3, 0x80, 0x8 ;  /* 0x000000000008781c */ /* 0x000fe20003f0f038 */
[----:B------:R-:W-:Y:S01]  /*3220*/  VIADD R3, R0, 0xe0 ;  /* 0x000000e000037836 */ /* 0x000fe20000000000 */
[----:B-1----:R-:W1:Y:S02]  /*3230*/  SYNCS.PHASECHK.TRANS64.TRYWAIT P1, [R0+URZ+0xd0], R5 ;  /* 0x0000d005000075a7 */ /* 0x002e6400080211ff */
[----:B-1-3--:R-:W-:Y:S09]  /*3240*/  @!P1 BRA `(.L_x_57) ;  /* 0x0000005400b09947 */ /* 0x00aff20003800000 */
.L_x_158:
[----:B------:R-:W-:Y:S01]  /*3250*/  LEA R4, R10, UR5, 0x4 ;  /* 0x000000050a047c11 */ /* 0x000fe2000f8e20ff */
[----:B------:R-:W-:Y:S01]  /*3260*/  @UP3 ULEA UR6, UR14, UR5, 0x3 ;  /* 0x000000050e063291 */ /* 0x000fe2000f8e18ff */
[----:B------:R-:W-:Y:S01]  /*3270*/  PLOP3.LUT P2, PT, PT, PT, PT, 0x80, 0x8 ;  /* 0x000000000008781c */ /* 0x000fe20003f4f070 */
[----:B------:R-:W-:Y:S01]  /*3280*/  ULEA UR7, UR15, UR5, 0x3 ;  /* 0x000000050f077291 */ /* 0x000fe2000f8e18ff */
[----:B------:R-:W-:Y:S01]  /*3290*/  PRMT R3, RZ, 0x654, R3 ;  /* 0x00000654ff037816 */ /* 0x000fe20000000003 */
[----:B------:R-:W-:Y:S01]  /*32a0*/  ULEA UR8, UR15, UR16, 0x6 ;  /* 0x000000100f087291 */ /* 0x000fe2000f8e30ff */
[----:B-1----:R-:W1:Y:S01]  /*32b0*/  LDS.128 R4, [R4+0x160] ;  /* 0x0001600004047984 */ /* 0x002e620000000c00 */
[----:B------:R-:W-:Y:S02]  /*32c0*/  @P0 SHF.L.U32 R2, R8, 0x1f, RZ ;  /* 0x0000001f08020819 */ /* 0x000fe400000006ff */
[----:B------:R-:W-:Y:S01]  /*32d0*/  SHF.L.U32 R0, R11, 0x1f, RZ ;  /* 0x0000001f0b007819 */ /* 0x000fe200000006ff */
[----:B------:R-:W-:Y:S01]  /*32e0*/  @!PT LDS RZ, [RZ] ;  /* 0x00000000fffff984 */ /* 0x000fe20000000800 */
[----:B------:R-:W-:Y:S01]  /*32f0*/  @!PT LDS RZ, [RZ] ;  /* 0x00000000fffff984 */ /* 0x000fe20000000800 */
[----:B------:R-:W-:Y:S01]  /*3300*/  @!PT LDS RZ, [RZ] ;  /* 0x00000000fffff984 */ /* 0x000fe20000000800 */
[----:B------:R-:W-:Y:S01]  /*3310*/  @!PT LDS RZ, [RZ] ;  /* 0x00000000fffff984 */ /* 0x000fe20000000800 */
[----:B------:R2:W-:Y:S06]  /*3320*/  MEMBAR.ALL.CTA ;  /* 0x0000000000007992 */ /* 0x0005ec0000008000 */
[----:B--2---:R-:W2:Y:S02]  /*3330*/  FENCE.VIEW.ASYNC.S ;  /* 0x00000000000073c6 */ /* 0x004ea40000000000 */
[----:B--2---:R2:W-:Y:S01]  /*3340*/  SYNCS.ARRIVE.TRANS64.RED.A1T0 RZ, [R3+URZ], RZ ;  /* 0x000000ff03ff79a7 */ /* 0x0045e200081004ff */
[----:B------:R2:W3:Y:S01]  /*3350*/  @P0 SYNCS.PHASECHK.TRANS64.TRYWAIT P2, [UR6], R2 ;  /* 0x00000002ff0005a7 */ /* 0x0004e20008041106 */
[----:B-1----:R-:W-:Y:S01]  /*3360*/  LOP3.LUT P1, RZ, R6, 0x1, RZ, 0xc0, !PT ;  /* 0x0000000106ff7812 */ /* 0x002fe2000782c0ff */
[----:B------:R-:W1:Y:S02]  /*3370*/  SYNCS.PHASECHK.TRANS64.TRYWAIT P0, [UR7+0x110], R0 ;  /* 0x00011000ff0075a7 */ /* 0x000e640008001107 */
[----:B-123--:R-:W-:Y:S10]  /*3380*/  @!P0 BRA `(.L_x_58) ;  /* 0x0000005400748947 */ /* 0x00eff40003800000 */
.L_x_160:
[----:B------:R-:W-:Y:S01]  /*3390*/  IADD3 R10, PT, PT, R10, 0x1, RZ ;  /* 0x000000010a0a7810 */ /* 0x000fe20007ffe0ff */
[----:B------:R-:W-:Y:S06]  /*33a0*/  BRA.U !UP3, `(.L_x_59) ;  /* 0x000000010bc07547 */ /* 0x000fec000b800000 */
[----:B------:R-:W-:Y:S01]  /*33b0*/  UPLOP3.LUT UP4, UPT, UPT, UPT, UPT, 0x40, 0x4 ;  /* 0x000000000004789c */ /* 0x000fe20003f8e870 */
[----:B------:R-:W-:Y:S01]  /*33c0*/  UMOV UR13, UR9 ;  /* 0x00000009000d7c82 */ /* 0x000fe20008000000 */
[----:B------:R-:W-:Y:S01]  /*33d0*/  UMOV UR12, UR4 ;  /* 0x00000004000c7c82 */ /* 0x000fe20008000000 */
[----:B------:R-:W-:-:S08]  /*33e0*/  UMOV UR17, UR14 ;  /* 0x0000000e00117c82 */ /* 0x000fd00008000000 */
.L_x_62:
[----:B------:R-:W-:Y:S02]  /*33f0*/  UIADD3 UR13, UPT, UPT, UR13, 0x1, URZ ;  /* 0x000000010d0d7890 */ /* 0x000fe4000fffe0ff */
[----:B--2---:R-:W-:Y:S02]  /*3400*/  ULEA UR6, UR17, UR5, 0x3 ;  /* 0x0000000511067291 */ /* 0x004fe4000f8e18ff */
[----:B------:R-:W-:Y:S01]  /*3410*/  UISETP.NE.AND UP0, UPT, UR13, URZ, UPT ;  /* 0x000000ff0d00728c */ /* 0x000fe2000bf05270 */
[----:B---3--:R-:W-:Y:S10]  /*3420*/  @P2 BRA `(.L_x_60) ;  /* 0x00000000000c2947 */ /* 0x008ff40003800000 */
[----:B-1----:R-:W-:Y:S04]  /*3430*/  SHF.L.U32 R3, R8, 0x1f, RZ ;  /* 0x0000001f08037819 */ /* 0x002fe800000006ff */
[----:B------:R-:W1:Y:S02]  /*3440*/  SYNCS.PHASECHK.TRANS64.TRYWAIT P0, [UR6], R3 ;  /* 0x00000003ff0075a7 */ /* 0x000e640008001106 */
[----:B-1----:R-:W-:Y:S05]  /*3450*/  @!P0 BRA `(.L_x_61) ;  /* 0x0000005400588947 */ /* 0x002fea0003800000 */
.L_x_60:
[----:B------:R-:W-:Y:S01]  /*3460*/  UISETP.NE.AND UP1, UPT, UR12, 0x1, UPT ;  /* 0x000000010c00788c */ /* 0x000fe2000bf25270 */
[----:B------:R-:W-:Y:S01]  /*3470*/  PLOP3.LUT P2, PT, PT, PT, PT, 0x80, 0x8 ;  /* 0x000000000008781c */ /* 0x000fe20003f4f070 */
[----:B------:R-:W-:Y:S02]  /*3480*/  UIADD3 UR14, UPT, UPT, UR17, 0x1, URZ ;  /* 0x00000001110e7890 */ /* 0x000fe4000fffe0ff */
[----:B------:R-:W-:Y:S02]  /*3490*/  ULEA UR28, UR17, UR11, 0x9 ;  /* 0x0000000b111c7291 */ /* 0x000fe4000f8e48ff */
[----:B------:R-:W-:Y:S01]  /*34a0*/  UISETP.NE.AND UP2, UPT, UR14, 0x8, UPT ;  /* 0x000000080e00788c */ /* 0x000fe2000bf45270 */
[----:B------:R-:W-:Y:S01]  /*34b0*/  PLOP3.LUT P0, PT, PT, PT, UP1, 0x80, 0x8 ;  /* 0x000000000008781c */ /* 0x000fe20003f0f018 */
[----:B------:R-:W-:Y:S02]  /*34c0*/  UIADD3 UR40, UPT, UPT, UR28, 0x2, URZ ;  /* 0x000000021c287890 */ /* 0x000fe4000fffe0ff */
[----:B------:R-:W-:Y:S02]  /*34d0*/  USEL UR27, URZ, 0x1, UP2 ;  /* 0x00000001ff1b7887 */ /* 0x000fe40009000000 */
[----:B------:R-:W-:Y:S02]  /*34e0*/  USEL UR14, UR14, URZ, UP2 ;  /* 0x000000ff0e0e7287 */ /* 0x000fe40009000000 */
[----:B------:R-:W-:Y:S02]  /*34f0*/  UIADD3 UR36, UPT, UPT, UR28, 0x4, URZ ;  /* 0x000000041c247890 */ /* 0x000fe4000fffe0ff */
[----:B------:R-:W-:Y:S01]  /*3500*/  @UP1 ULEA UR26, UR14, UR5, 0x3 ;  /* 0x000000050e1a1291 */ /* 0x000fe2000f8e18ff */
[----:B------:R-:W-:Y:S01]  /*3510*/  LOP3.LUT R8, R8, UR27, RZ, 0x3c, !PT ;  /* 0x0000001b08087c12 */ /* 0x000fe2000f8e3cff */
[----:B------:R-:W-:Y:S02]  /*3520*/  UIADD3 UR32, UPT, UPT, UR28, 0x6, URZ ;  /* 0x000000061c207890 */ /* 0x000fe4000fffe0ff */
[----:B------:R-:W-:Y:S01]  /*3530*/  UIADD3 UR6, UPT, UPT, UR6, 0x40, URZ ;  /* 0x0000004006067890 */ /* 0x000fe2000fffe0ff */
[----:B-1----:R-:W-:Y:S01]  /*3540*/  @P0 SHF.L.U32 R0, R8, 0x1f, RZ ;  /* 0x0000001f08000819 */ /* 0x002fe200000006ff */
[----:B------:R-:W-:Y:S01]  /*3550*/  UIADD3 UR12, UPT, UPT, UR12, -0x1, URZ ;  /* 0xffffffff0c0c7890 */ /* 0x000fe2000fffe0ff */
[----:B------:R-:W-:Y:S02]  /*3560*/  UMOV UR29, 0x40004040 ;  /* 0x40004040001d7882 */ /* 0x000fe40000000000 */
[----:B------:R2:W3:Y:S01]  /*3570*/  @P0 SYNCS.PHASECHK.TRANS64.TRYWAIT P2, [UR26], R0 ;  /* 0x00000000ff0005a7 */ /* 0x0004e2000804111a */
[----:B------:R-:W-:Y:S01]  /*3580*/  ULEA UR26, UR17, UR10, 0xa ;  /* 0x0000000a111a7291 */ /* 0x000fe2000f8e50ff */
[----:B------:R-:W-:Y:S01]  /*3590*/  UMOV UR27, 0x40004040 ;  /* 0x40004040001b7882 */ /* 0x000fe20000000000 */
[----:B------:R-:W-:Y:S02]  /*35a0*/  UMOV UR41, 0x40004040 ;  /* 0x4000404000297882 */ /* 0x000fe40000000000 */
[----:B------:R-:W-:Y:S02]  /*35b0*/  UIADD3 UR38, UPT, UPT, UR26, 0x2, URZ ;  /* 0x000000021a267890 */ /* 0x000fe4000fffe0ff */
[----:B------:R-:W-:Y:S02]  /*35c0*/  UIADD3 UR34, UPT, UPT, UR26, 0x4, URZ ;  /* 0x000000041a227890 */ /* 0x000fe4000fffe0ff */
[----:B------:R-:W-:Y:S01]  /*35d0*/  UIADD3 UR30, UPT, UPT, UR26, 0x6, URZ ;  /* 0x000000061a1e7890 */ /* 0x000fe2000fffe0ff */
[----:B------:R2:W-:Y:S01]  /*35e0*/  UTCHMMA gdesc[UR26], gdesc[UR28], tmem[UR8], tmem[UR24], idesc[UR25], UP4 ;  /* 0x00ff181c1a0075ea */ /* 0x0005e2000a000008 */
[----:B------:R-:W-:Y:S01]  /*35f0*/  UPLOP3.LUT UP4, UPT, UPT, UPT, UPT, 0x80, 0x8 ;  /* 0x000000000008789c */ /* 0x000fe20003f8f070 */
[----:B------:R-:W-:Y:S01]  /*3600*/  UMOV UR39, 0x40004040 ;  /* 0x4000404000277882 */ /* 0x000fe20000000000 */
[----:B------:R-:W-:Y:S01]  /*3610*/  UMOV UR37, 0x40004040 ;  /* 0x4000404000257882 */ /* 0x000fe20000000000 */
[----:B------:R2:W-:Y:S01]  /*3620*/  UTCHMMA gdesc[UR38], gdesc[UR40], tmem[UR8], tmem[UR22], idesc[UR23], UPT ;  /* 0x00ff1628260075ea */ /* 0x0005e2000b800008 */
[----:B------:R-:W-:Y:S01]  /*3630*/  UMOV UR35, 0x40004040 ;  /* 0x4000404000237882 */ /* 0x000fe20000000000 */
[----:B------:R-:W-:Y:S01]  /*3640*/  UMOV UR33, 0x40004040 ;  /* 0x4000404000217882 */ /* 0x000fe20000000000 */
[----:B------:R-:W-:Y:S01]  /*3650*/  UMOV UR31, 0x40004040 ;  /* 0x40004040001f7882 */ /* 0x000fe20000000000 */
[----:B------:R2:W-:Y:S01]  /*3660*/  UTCHMMA gdesc[UR34], gdesc[UR36], tmem[UR8], tmem[UR20], idesc[UR21], UPT ;  /* 0x00ff1424220075ea */ /* 0x0005e2000b800008 */
[----:B------:R2:W-:Y:S01]  /*3670*/  UTCHMMA gdesc[UR30], gdesc[UR32], tmem[UR8], tmem[UR18], idesc[UR19], UPT ;  /* 0x00ff12201e0075ea */ /* 0x0005e2000b800008 */
[----:B------:R2:W-:Y:S01]  /*3680*/  UTCBAR [UR6], URZ ;  /* 0x000000ff060073e9 */ /* 0x0005e200080000ff */
[----:B------:R-:W-:Y:S01]  /*3690*/  UMOV UR17, UR14 ;  /* 0x0000000e00117c82 */ /* 0x000fe20008000000 */
[----:B------:R-:W-:Y:S05]  /*36a0*/  BRA.U UP0, `(.L_x_62) ;  /* 0xfffffffd00507547 */ /* 0x000fea000b83ffff */
.L_x_59:
[----:B------:R-:W-:Y:S01]  /*36b0*/  UIADD3 UR15, UPT, UPT, UR15, 0x1, URZ ;  /* 0x000000010f0f7890 */ /* 0x000fe2000fffe0ff */
[C---:B------:R-:W-:Y:S01]  /*36c0*/  ISETP.NE.AND P0, PT, R10.reuse, 0x2, PT ;  /* 0x000000020a00780c */ /* 0x040fe20003f05270 */
[----:B------:R-:W-:Y:S02]  /*36d0*/  UIADD3 UR7, UPT, UPT, UR7, 0xf0, URZ ;  /* 0x000000f007077890 */ /* 0x000fe4000fffe0ff */
[----:B------:R-:W-:Y:S01]  /*36e0*/  UISETP.NE.AND UP0, UPT, UR15, 0x4, UPT ;  /* 0x000000040f00788c */ /* 0x000fe2000bf05270 */
[----:B-12---:R-:W-:Y:S02]  /*36f0*/  SEL R0, RZ, 0x1, P0 ;  /* 0x00000001ff007807 */ /* 0x006fe40000000000 */
[----:B------:R-:W-:Y:S01]  /*3700*/  SEL R10, R10, RZ, P0 ;  /* 0x000000ff0a0a7207 */ /* 0x000fe20000000000 */
[----:B------:R-:W-:Y:S01]  /*3710*/  USEL UR6, URZ, 0x1, UP0 ;  /* 0x00000001ff067887 */ /* 0x000fe20008000000 */
[----:B------:R-:W-:Y:S01]  /*3720*/  LOP3.LUT R9, R9, R0, RZ, 0x3c, !PT ;  /* 0x0000000009097212 */ /* 0x000fe200078e3cff */
[----:B------:R-:W-:Y:S01]  /*3730*/  USEL UR15, UR15, URZ, UP0 ;  /* 0x000000ff0f0f7287 */ /* 0x000fe20008000000 */
[----:B------:R1:W-:Y:S03]  /*3740*/  UTCBAR [UR7], URZ ;  /* 0x000000ff070073e9 */ /* 0x0003e600080000ff */
[----:B------:R-:W-:Y:S01]  /*3750*/  LOP3.LUT R11, R11, UR6, RZ, 0x3c, !PT ;  /* 0x000000060b0b7c12 */ /* 0x000fe2000f8e3cff */
[----:B------:R-:W-:Y:S07]  /*3760*/  @P1 BRA `(.L_x_63) ;  /* 0xfffffff800a01947 */ /* 0x000fee000383ffff */
[----:B------:R-:W2:Y:S01]  /*3770*/  S2UR UR4, SR_CgaCtaId ;  /* 0x00000000000479c3 */ /* 0x000ea20000008800 */
[----:B------:R-:W-:Y:S01]  /*3780*/  ELECT P0, URZ, PT ;  /* 0x0000000000ff782f */ /* 0x000fe20003800000 */
[----:B------:R-:W-:Y:S01]  /*3790*/  IMAD.MOV.U32 R0, RZ, RZ, 0x1 ;  /* 0x00000001ff007424 */ /* 0x000fe200078e00ff */
[----:B------:R-:W-:Y:S01]  /*37a0*/  UIADD3 UR5, UPT, UPT, UR5, 0x110, URZ ;  /* 0x0000011005057890 */ /* 0x000fe2000fffe0ff */
[----:B------:R-:W-:Y:S01]  /*37b0*/  SHF.L.U32 R3, R11, 0x1f, RZ ;  /* 0x0000001f0b037819 */ /* 0x000fe200000006ff */
[----:B------:R-:W-:-:S03]  /*37c0*/  UMOV UR6, 0x40 ;  /* 0x0000004000067882 */ /* 0x000fc60000000000 */
[----:B------:R-:W-:Y:S01]  /*37d0*/  UVIRTCOUNT.DEALLOC.SMPOOL 0x80 ;  /* 0x000000800000784c */ /* 0x000fe20000000000 */
[----:B--2---:R-:W-:Y:S02]  /*37e0*/  ULEA UR4, UR4, UR6, 0x18 ;  /* 0x0000000604047291 */ /* 0x004fe4000f8ec0ff */
[----:B------:R-:W-:-:S07]  /*37f0*/  ULEA UR6, UR15, UR5, 0x3 ;  /* 0x000000050f067291 */ /* 0x000fce000f8e18ff */
[----:B------:R2:W-:Y:S02]  /*3800*/  @P0 STS.U8 [UR4+0x1c], R0 ;  /* 0x00001c00ff000988 */ /* 0x0005e40008000004 */
[----:B------:R-:W4:Y:S02]  /*3810*/  SYNCS.PHASECHK.TRANS64.TRYWAIT P0, [UR6], R3 ;  /* 0x00000003ff0075a7 */ /* 0x000f240008001106 */
[----:B--2-4-:R-:W-:Y:S05]  /*3820*/  @!P0 BRA `(.L_x_64) ;  /* 0x00000050007c8947 */ /* 0x014fea0003800000 */
.L_x_163:
[----:B-1----:R-:W-:-:S04]  /*3830*/  UIADD3 UR7, UPT, UPT, UR15, 0x1, URZ ;  /* 0x000000010f077890 */ /* 0x002fc8000fffe0ff */
[----:B------:R-:W-:-:S04]  /*3840*/  UISETP.NE.AND UP0, UPT, UR7, 0x4, UPT ;  /* 0x000000040700788c */ /* 0x000fc8000bf05270 */
[----:B------:R-:W-:Y:S02]  /*3850*/  USEL UR8, URZ, 0x1, UP0 ;  /* 0x00000001ff087887 */ /* 0x000fe40008000000 */
[----:B------:R-:W-:-:S04]  /*3860*/  USEL UR7, UR7, URZ, UP0 ;  /* 0x000000ff07077287 */ /* 0x000fc80008000000 */
[----:B------:R-:W-:Y:S01]  /*3870*/  ULEA UR6, UR7, UR5, 0x3 ;  /* 0x0000000507067291 */ /* 0x000fe2000f8e18ff */
[----:B------:R-:W-:-:S04]  /*3880*/  LOP3.LUT R2, R11, UR8, RZ, 0x3c, !PT ;  /* 0x000000080b027c12 */ /* 0x000fc8000f8e3cff */
[----:B--2---:R-:W-:-:S04]  /*3890*/  SHF.L.U32 R3, R2, 0x1f, RZ ;  /* 0x0000001f02037819 */ /* 0x004fc800000006ff */
[----:B------:R-:W1:Y:S02]  /*38a0*/  SYNCS.PHASECHK.TRANS64.TRYWAIT P0, [UR6], R3 ;  /* 0x00000003ff0075a7 */ /* 0x000e640008001106 */
[----:B-1----:R-:W-:Y:S05]  /*38b0*/  @!P0 BRA `(.L_x_65) ;  /* 0x0000005000708947 */ /* 0x002fea0003800000 */
.L_x_165:
        /* <DEDUP_REMOVED lines=9> */
.L_x_167:
[----:B------:R-:W-:-:S04]  /*3950*/  UIADD3 UR7, UPT, UPT, UR7, 0x1, URZ ;  /* 0x0000000107077890 */ /* 0x000fc8000fffe0ff */
[----:B------:R-:W-:-:S04]  /*3960*/  UISETP.NE.AND UP0, UPT, UR7, 0x4, UPT ;  /* 0x000000040700788c */ /* 0x000fc8000bf05270 */
[----:B------:R-:W-:Y:S02]  /*3970*/  USEL UR6, URZ, 0x1, UP0 ;  /* 0x00000001ff067887 */ /* 0x000fe40008000000 */
[----:B------:R-:W-:-:S04]  /*3980*/  USEL UR7, UR7, URZ, UP0 ;  /* 0x000000ff07077287 */ /* 0x000fc80008000000 */
[----:B------:R-:W-:Y:S01]  /*3990*/  ULEA UR7, UR7, UR5, 0x3 ;  /* 0x0000000507077291 */ /* 0x000fe2000f8e18ff */
[----:B-1----:R-:W-:-:S04]  /*39a0*/  LOP3.LUT R3, R2, UR6, RZ, 0x3c, !PT ;  /* 0x0000000602037c12 */ /* 0x002fc8000f8e3cff */
[----:B------:R-:W-:-:S04]  /*39b0*/  SHF.L.U32 R3, R3, 0x1f, RZ ;  /* 0x0000001f03037819 */ /* 0x000fc800000006ff */
[----:B------:R-:W1:Y:S02]  /*39c0*/  SYNCS.PHASECHK.TRANS64.TRYWAIT P0, [UR7], R3 ;  /* 0x00000003ff0075a7 */ /* 0x000e640008001107 */
[----:B-1----:R-:W-:Y:S05]  /*39d0*/  @!P0 BRA `(.L_x_67) ;  /* 0x0000005000588947 */ /* 0x002fea0003800000 */
.L_x_169:
[----:B------:R-:W-:Y:S01]  /*39e0*/  NOP ;  /* 0x0000000000007918 */ /* 0x000fe20000000000 */
[----:B-1----:R-:W1:Y:S01]  /*39f0*/  LDS R0, [UR4+0x14] ;  /* 0x00001404ff007984 */ /* 0x002e620008000800 */
[----:B------:R-:W-:Y:S01]  /*3a00*/  ULOP3.LUT UR6, UR16, 0xffff, URZ, 0xc0, !UPT ;  /* 0x0000ffff10067892 */ /* 0x000fe2000f8ec0ff */
[----:B------:R-:W-:Y:S01]  /*3a10*/  UMOV UR8, 0xffff ;  /* 0x0000ffff00087882 */ /* 0x000fe20000000000 */
[----:B------:R-:W-:Y:S02]  /*3a20*/  UMOV UR5, 0x1 ;  /* 0x0000000100057882 */ /* 0x000fe40000000000 */
[----:B------:R-:W-:-:S04]  /*3a30*/  USHF.R.U32.HI UR6, URZ, 0x5, UR6 ;  /* 0x00000005ff067899 */ /* 0x000fc80008011606 */
[----:B------:R-:W-:Y:S02]  /*3a40*/  USHF.L.U32 UR8, UR8, UR6, URZ ;  /* 0x0000000608087299 */ /* 0x000fe400080006ff */
[----:B------:R-:W-:-:S04]  /*3a50*/  USHF.L.U32 UR5, UR5, UR6, URZ ;  /* 0x0000000605057299 */ /* 0x000fc800080006ff */
[----:B-1----:R-:W-:-:S04]  /*3a60*/  LOP3.LUT R0, R0, UR8, RZ, 0xc0, !PT ;  /* 0x0000000800007c12 */ /* 0x002fc8000f8ec0ff */
[----:B------:R-:W-:-:S13]  /*3a70*/  ISETP.NE.AND P0, PT, R0, UR8, PT ;  /* 0x0000000800007c0c */ /* 0x000fda000bf05270 */
[----:B------:R-:W-:Y:S05]  /*3a80*/  @P0 BRA `(.L_x_68) ;  /* 0x0000000000580947 */ /* 0x000fea0003800000 */
[----:B------:R-:W1:Y:S02]  /*3a90*/  LDS R0, [UR4+0x18] ;  /* 0x00001804ff007984 */ /* 0x000e640008000800 */
[----:B-1----:R-:W-:-:S04]  /*3aa0*/  LOP3.LUT R0, R0, UR5, RZ, 0xc0, !PT ;  /* 0x0000000500007c12 */ /* 0x002fc8000f8ec0ff */
[----:B------:R-:W-:-:S13]  /*3ab0*/  ISETP.NE.AND P0, PT, R0, UR5, PT ;  /* 0x0000000500007c0c */ /* 0x000fda000bf05270 */
[----:B------:R-:W-:Y:S05]  /*3ac0*/  @P0 BRA `(.L_x_69) ;  /* 0x00000000003c0947 */ /* 0x000fea0003800000 */
[----:B------:R-:W1:Y:S01]  /*3ad0*/  S2R R2, SR_LANEID ;  /* 0x0000000000027919 */ /* 0x000e620000000000 */
[----:B------:R-:W-:Y:S01]  /*3ae0*/  ULOP3.LUT UR8, URZ, UR8, URZ, 0x33, !UPT ;  /* 0x00000008ff087292 */ /* 0x000fe2000f8e33ff */
[----:B------:R-:W-:Y:S01]  /*3af0*/  LOP3.LUT R4, RZ, UR5, RZ, 0x33, !PT ;  /* 0x00000005ff047c12 */ /* 0x000fe2000f8e33ff */
[----:B------:R-:W-:Y:S02]  /*3b00*/  VOTEU.ANY UR7, UPT, PT ;  /* 0x0000000000077886 */ /* 0x000fe400038e0100 */
[----:B------:R-:W-:Y:S01]  /*3b10*/  UFLO.U32 UR7, UR7 ;  /* 0x00000007000772bd */ /* 0x000fe200080e0000 */
[----:B------:R-:W2:Y:S01]  /*3b20*/  REDUX UR5, R4 ;  /* 0x00000000040573c4 */ /* 0x000ea20000000000 */
[----:B------:R-:W-:-:S06]  /*3b30*/  IMAD.U32 R0, RZ, RZ, UR8 ;  /* 0x00000008ff007e24 */ /* 0x000fcc000f8e00ff */
[----:B------:R4:W-:Y:S01]  /*3b40*/  UTCATOMSWS.AND URZ, UR8 ;  /* 0x0000000800ff79e3 */ /* 0x0009e20008000000 */
[----:B------:R-:W3:Y:S01]  /*3b50*/  REDUX UR6, R0 ;  /* 0x00000000000673c4 */ /* 0x000ee20000000000 */
[----:B-1----:R-:W-:Y:S01]  /*3b60*/  ISETP.EQ.U32.AND P0, PT, R2, UR7, PT ;  /* 0x0000000702007c0c */ /* 0x002fe2000bf02070 */
[----:B--2---:R-:W-:Y:S01]  /*3b70*/  IMAD.U32 R2, RZ, RZ, UR5 ;  /* 0x00000005ff027e24 */ /* 0x004fe2000f8e00ff */
[----:B---3--:R-:W-:-:S11]  /*3b80*/  MOV R3, UR6 ;  /* 0x0000000600037c02 */ /* 0x008fd60008000f00 */
[----:B------:R4:W-:Y:S04]  /*3b90*/  @P0 ATOMS.AND RZ, [UR4+0x14], R3 ;  /* 0x00001403ffff098c */ /* 0x0009e8000a800004 */
[----:B------:R4:W-:Y:S01]  /*3ba0*/  @P0 ATOMS.AND RZ, [UR4+0x18], R2 ;  /* 0x00001802ffff098c */ /* 0x0009e2000a800004 */
[----:B------:R-:W-:Y:S05]  /*3bb0*/  BRA `(.L_x_70) ;  /* 0x0000000000147947 */ /* 0x000fea0003800000 */
.L_x_69:
[----:B------:R-:W-:Y:S02]  /*3bc0*/  MOV R2, 0x3be0 ;  /* 0x00003be000027802 */ /* 0x000fe40000000f00 */
[----:B---3-5:R-:W-:Y:S05]  /*3bd0*/  CALL.REL.NOINC `($__internal_0_$__cuda_sm10x_tcgen05_guardrail_trap_col_being_dealloced_not_returned_by_alloc) ;  /* 0x0000005400407944 */ /* 0x028fea0003c00000 */
[----:B------:R-:W-:Y:S05]  /*3be0*/  BRA `(.L_x_70) ;  /* 0x0000000000087947 */ /* 0x000fea0003800000 */
.L_x_68:
[----:B------:R-:W-:Y:S02]  /*3bf0*/  MOV R2, 0x3c10 ;  /* 0x00003c1000027802 */ /* 0x000fe40000000f00 */
[----:B---3-5:R-:W-:Y:S05]  /*3c00*/  CALL.REL.NOINC `($__internal_2_$__cuda_sm10x_tcgen05_guardrail_trap_unallocated_columns_being_dealloced) ;  /* 0x00000054004c7944 */ /* 0x028fea0003c00000 */
.L_x_70:
[----:B------:R-:W-:Y:S01]  /*3c10*/  NOP ;  /* 0x0000000000007918 */ /* 0x000fe20000000000 */
[----:B----4-:R-:W-:Y:S05]  /*3c20*/  EXIT ;  /* 0x000000000000794d */ /* 0x010fea0003800000 */
.L_x_52:
[----:B------:R-:W-:-:S09]  /*3c30*/  UISETP.NE.OR UP2, UPT, UR8, 0x3, !UP2 ;  /* 0x000000030800788c */ /* 0x000fd2000d745670 */
[----:B------:R-:W-:Y:S05]  /*3c40*/  BRA.U UP2, `(.L_x_71) ;  /* 0x0000001102147547 */ /* 0x000fea000b800000 */
[----:B------:R-:W1:Y:S01]  /*3c50*/  LDC R0, c[0x0][0xb30] ;  /* 0x0002cc00ff007b82 */ /* 0x000e620000000800 */
[----:B------:R-:W2:Y:S01]  /*3c60*/  LDCU.64 UR8, c[0x0][0x888] ;  /* 0x00011100ff0877ac */ /* 0x000ea20008000a00 */
[----:B------:R-:W-:Y:S02]  /*3c70*/  HFMA2 R25, -RZ, RZ, 0, 0 ;  /* 0x00000000ff197431 */ /* 0x000fe400000001ff */
[----:B-----5:R-:W-:Y:S01]  /*3c80*/  IMAD.MOV.U32 R32, RZ, RZ, 0x1 ;  /* 0x00000001ff207424 */ /* 0x020fe200078e00ff */
[----:B------:R-:W-:Y:S01]  /*3c90*/  MOV R23, 0x2000 ;  /* 0x0000200000177802 */ /* 0x000fe20000000f00 */
[----:B------:R-:W4:Y:S01]  /*3ca0*/  LDCU.64 UR4, c[0x0][0x890] ;  /* 0x00011200ff0477ac */ /* 0x000f220008000a00 */
[----:B------:R-:W-:Y:S01]  /*3cb0*/  IMAD.MOV.U32 R27, RZ, RZ, RZ ;  /* 0x000000ffff1b7224 */ /* 0x000fe200078e00ff */
[----:B------:R-:W3:Y:S01]  /*3cc0*/  LDC R19, c[0x0][0x370] ;  /* 0x0000dc00ff137b82 */ /* 0x000ee20000000800 */
[----:B------:R-:W-:Y:S01]  /*3cd0*/  UMOV UR7, 0x400 ;  /* 0x0000040000077882 */ /* 0x000fe20000000000 */
[----:B------:R-:W-:-:S02]  /*3ce0*/  UPLOP3.LUT UP1, UPT, UPT, UPT, UPT, 0x40, 0x4 ;  /* 0x000000000004789c */ /* 0x000fc40003f2e870 */
[----:B------:R-:W-:-:S04]  /*3cf0*/  ULEA UR7, UR37, UR7, 0x18 ;  /* 0x0000000725077291 */ /* 0x000fc8000f8ec0ff */
[----:B------:R-:W3:Y:S01]  /*3d00*/  LDC R2, c[0x0][0xb0c] ;  /* 0x0002c300ff027b82 */ /* 0x000ee20000000800 */
[----:B------:R-:W-:Y:S02]  /*3d10*/  UIADD3 UR13, UPT, UPT, UR7, 0x98, URZ ;  /* 0x00000098070d7890 */ /* 0x000fe4000fffe0ff */
[----:B--2---:R-:W-:Y:S02]  /*3d20*/  UISETP.NE.U32.AND UP2, UPT, UR8, URZ, UPT ;  /* 0x000000ff0800728c */ /* 0x004fe4000bf45070 */
[----:B------:R-:W-:Y:S02]  /*3d30*/  UIADD3 UR33, UPT, UPT, UR7, 0x80, URZ ;  /* 0x0000008007217890 */ /* 0x000fe4000fffe0ff */
[----:B----4-:R-:W-:Y:S01]  /*3d40*/  UISETP.NE.U32.AND UP3, UPT, UR4, URZ, UPT ;  /* 0x000000ff0400728c */ /* 0x010fe2000bf65070 */
[----:B------:R-:W2:Y:S01]  /*3d50*/  LDC R18, c[0x0][0xb20] ;  /* 0x0002c800ff127b82 */ /* 0x000ea20000000800 */
[----:B-1----:R-:W-:Y:S01]  /*3d60*/  ISETP.NE.AND P1, PT, R0, 0x1, PT ;  /* 0x000000010000780c */ /* 0x002fe20003f25270 */
[----:B------:R-:W-:-:S02]  /*3d70*/  UISETP.NE.AND.EX UP2, UPT, UR9, URZ, UPT, UP2 ;  /* 0x000000ff0900728c */ /* 0x000fc4000bf45320 */
[----:B------:R-:W-:Y:S02]  /*3d80*/  UIADD3 UR25, UPT, UPT, UR7, 0x88, URZ ;  /* 0x0000008807197890 */ /* 0x000fe4000fffe0ff */
[----:B------:R-:W-:Y:S02]  /*3d90*/  UIADD3 UR17, UPT, UPT, UR7, 0x90, URZ ;  /* 0x0000009007117890 */ /* 0x000fe4000fffe0ff */
[----:B------:R-:W1:Y:S01]  /*3da0*/  LDC.64 R36, c[0x0][0x348] ;  /* 0x0000d200ff247b82 */ /* 0x000e620000000a00 */
[----:B------:R-:W-:Y:S02]  /*3db0*/  UPRMT UR13, UR37, 0x654, UR13 ;  /* 0x00000654250d7896 */ /* 0x000fe4000800000d */
[----:B------:R-:W-:-:S05]  /*3dc0*/  UISETP.NE.AND.EX UP3, UPT, UR5, URZ, UPT, UP3 ;  /* 0x000000ff0500728c */ /* 0x000fca000bf65330 */
[----:B------:R-:W4:Y:S08]  /*3dd0*/  LDC.64 R16, c[0x0][0xb10] ;  /* 0x0002c400ff107b82 */ /* 0x000f300000000a00 */
[----:B------:R-:W1:Y:S08]  /*3de0*/  LDC.64 R6, c[0x0][0xb18] ;  /* 0x0002c600ff067b82 */ /* 0x000e700000000a00 */
[----:B------:R-:W1:Y:S08]  /*3df0*/  LDC.64 R4, c[0x0][0xb28] ;  /* 0x0002ca00ff047b82 */ /* 0x000e700000000a00 */
[----:B--23--:R-:W1:Y:S02]  /*3e00*/  LDC R22, c[0x0][0x374] ;  /* 0x0000dd00ff167b82 */ /* 0x00ce640000000800 */
.L_x_82:
[----:B------:R-:W-:Y:S02]  /*3e10*/  LEA R0, R27, UR7, 0x3 ;  /* 0x000000071b007c11 */ /* 0x000fe4000f8e18ff */
[----:B------:R-:W-:Y:S02]  /*3e20*/  SHF.L.U32 R3, R25, 0x1f, RZ ;  /* 0x0000001f19037819 */ /* 0x000fe400000006ff */
[----:B------:R-:W-:Y:S02]  /*3e30*/  LEA R28, R27, UR7, 0x4 ;  /* 0x000000071b1c7c11 */ /* 0x000fe4000f8e20ff */
[----:B--2---:R-:W2:Y:S02]  /*3e40*/  SYNCS.PHASECHK.TRANS64.TRYWAIT P0, [R0+URZ+0xd0], R3 ;  /* 0x0000d003000075a7 */ /* 0x004ea400080011ff */
[----:B--2---:R-:W-:Y:S05]  /*3e50*/  @!P0 BRA `(.L_x_72) ;  /* 0x0000004c00508947 */ /* 0x004fea0003800000 */
.L_x_170:
[----:B------:R-:W-:Y:S01]  /*3e60*/  ISETP.GE.AND P0, PT, R26, 0x1, PT ;  /* 0x000000011a00780c */ /* 0x000fe20003f06270 */
[----:B------:R-:W3:Y:S01]  /*3e70*/  LDS.128 R28, [R28+0x160] ;  /* 0x000160001c1c7984 */ /* 0x000ee20000000c00 */
[----:B--2---:R-:W-:Y:S01]  /*3e80*/  VIADD R0, R0, 0xe0 ;  /* 0x000000e000007836 */ /* 0x004fe20000000000 */
[----:B------:R-:W-:Y:S01]  /*3e90*/  @!PT LDS RZ, [RZ] ;  /* 0x00000000fffff984 */ /* 0x000fe20000000800 */
[----:B------:R-:W-:Y:S01]  /*3ea0*/  @!PT LDS RZ, [RZ] ;  /* 0x00000000fffff984 */ /* 0x000fe20000000800 */
[----:B------:R-:W-:Y:S01]  /*3eb0*/  @!PT LDS RZ, [RZ] ;  /* 0x00000000fffff984 */ /* 0x000fe20000000800 */
[----:B------:R-:W-:Y:S01]  /*3ec0*/  @!PT LDS RZ, [RZ] ;  /* 0x00000000fffff984 */ /* 0x000fe20000000800 */
[----:B------:R2:W-:Y:S06]  /*3ed0*/  MEMBAR.ALL.CTA ;  /* 0x0000000000007992 */ /* 0x0005ec0000008000 */
[----:B--2---:R-:W2:Y:S01]  /*3ee0*/  FENCE.VIEW.ASYNC.S ;  /* 0x00000000000073c6 */ /* 0x004ea20000000000 */
[----:B------:R-:W-:Y:S04]  /*3ef0*/  PRMT R0, RZ, 0x654, R0 ;  /* 0x00000654ff007816 */ /* 0x000fe80000000000 */
[----:B--2---:R2:W-:Y:S01]  /*3f00*/  SYNCS.ARRIVE.TRANS64.RED.A1T0 RZ, [R0+URZ], RZ ;  /* 0x000000ff00ff79a7 */ /* 0x0045e200081004ff */
[----:B---3--:R-:W-:Y:S11]  /*3f10*/  LOP3.LUT P3, RZ, R30, 0x1, RZ, 0xc0, !PT ;  /* 0x000000011eff7812 */ /* 0x008ff6000786c0ff */
[----:B------:R-:W-:Y:S02]  /*3f20*/  @!UPT UIADD3 URZ, UPT, UPT, URZ, URZ, URZ ;  /* 0x000000fffffff290 */ /* 0x000fe4000fffe0ff */
[----:B------:R-:W-:Y:S02]  /*3f30*/  @P3 MOV R13, R28 ;  /* 0x0000001c000d3202 */ /* 0x000fe40000000f00 */
[----:B------:R-:W-:Y:S01]  /*3f40*/  @P3 LOP3.LUT R8, R29, 0xffff, RZ, 0xc0, !PT ;  /* 0x0000ffff1d083812 */ /* 0x000fe200078ec0ff */
[----:B--2---:R-:W-:Y:S06]  /*3f50*/  @!P0 BRA `(.L_x_73) ;  /* 0x0000000000a48947 */ /* 0x004fec0003800000 */
[----:B-1----:R-:W-:Y:S01]  /*3f60*/  IMAD.HI.U32 R33, R22, R7, RZ ;  /* 0x0000000716217227 */ /* 0x002fe200078e00ff */
[----:B------:R-:W-:Y:S02]  /*3f70*/  ISETP.NE.AND P0, PT, R6, 0x1, PT ;  /* 0x000000010600780c */ /* 0x000fe40003f05270 */
[----:B------:R-:W-:Y:S01]  /*3f80*/  ISETP.NE.AND P2, PT, R26, 0x1, PT ;  /* 0x000000011a00780c */ /* 0x000fe20003f45270 */
[----:B----4-:R-:W-:Y:S01]  /*3f90*/  IMAD.HI.U32 R34, R19, R16, RZ ;  /* 0x0000001013227227 */ /* 0x010fe200078e00ff */
[----:B------:R-:W-:Y:S02]  /*3fa0*/  SHF.R.U32.HI R33, RZ, R18, R33 ;  /* 0x00000012ff217219 */ /* 0x000fe40000011621 */
[----:B------:R-:W-:Y:S01]  /*3fb0*/  ISETP.NE.AND P4, PT, R2, 0x1, PT ;  /* 0x000000010200780c */ /* 0x000fe20003f85270 */
[----:B------:R-:W-:Y:S01]  /*3fc0*/  IMAD.HI.U32 R38, R13, R16, RZ ;  /* 0x000000100d267227 */ /* 0x000fe200078e00ff */
[----:B------:R-:W-:Y:S02]  /*3fd0*/  SHF.R.U32.HI R34, RZ, R17, R34 ;  /* 0x00000011ff227219 */ /* 0x000fe40000011622 */
[----:B------:R-:W-:Y:S01]  /*3fe0*/  SEL R3, R22, R33, !P0 ;  /* 0x0000002116037207 */ /* 0x000fe20004000000 */
[C---:B------:R-:W-:Y:S01]  /*3ff0*/  IMAD.HI.U32 R33, R8.reuse, R7, RZ ;  /* 0x0000000708217227 */ /* 0x040fe200078e00ff */
[----:B------:R-:W-:Y:S02]  /*4000*/  SEL R11, R19, R34, !P4 ;  /* 0x00000022130b7207 */ /* 0x000fe40006000000 */
[----:B------:R-:W-:Y:S01]  /*4010*/  SHF.R.U32.HI R38, RZ, R17, R38 ;  /* 0x00000011ff267219 */ /* 0x000fe20000011626 */
[----:B------:R-:W-:Y:S01]  /*4020*/  IMAD.HI.U32 R40, R3, R4, RZ ;  /* 0x0000000403287227 */ /* 0x000fe200078e00ff */
[----:B------:R-:W-:Y:S03]  /*4030*/  SHF.R.U32.HI R33, RZ, R18, R33 ;  /* 0x00000012ff217219 */ /* 0x000fe60000011621 */
[----:B------:R-:W-:Y:S01]  /*4040*/  IMAD.HI.U32 R34, R11, R4, RZ ;  /* 0x000000040b227227 */ /* 0x000fe200078e00ff */
[----:B------:R-:W-:Y:S02]  /*4050*/  @P2 SHF.R.U32.HI R3, RZ, R5, R40 ;  /* 0x00000005ff032219 */ /* 0x000fe40000011628 */
[----:B------:R-:W-:Y:S02]  /*4060*/  SEL R9, R8, R33, !P0 ;  /* 0x0000002108097207 */ /* 0x000fe40004000000 */
[----:B------:R-:W-:Y:S01]  /*4070*/  @P2 SHF.R.U32.HI R11, RZ, R5, R34 ;  /* 0x00000005ff0b2219 */ /* 0x000fe20000011622 */
[C---:B------:R-:W-:Y:S01]  /*4080*/  IMAD R10, R26.reuse, R3, RZ ;  /* 0x000000031a0a7224 */ /* 0x040fe200078e02ff */
[----:B------:R-:W-:Y:S01]  /*4090*/  SEL R3, R13, R38, !P4 ;  /* 0x000000260d037207 */ /* 0x000fe20006000000 */
[C---:B------:R-:W-:Y:S03]  /*40a0*/  IMAD.HI.U32 R14, R9.reuse, R4, RZ ;  /* 0x00000004090e7227 */ /* 0x040fe600078e00ff */
[----:B------:R-:W-:Y:S01]  /*40b0*/  ISETP.GE.AND P0, PT, R9, R10, PT ;  /* 0x0000000a0900720c */ /* 0x000fe20003f06270 */
[C---:B------:R-:W-:Y:S01]  /*40c0*/  IMAD R12, R26.reuse, R11, RZ ;  /* 0x0000000b1a0c7224 */ /* 0x040fe200078e02ff */
[-C--:B------:R-:W-:Y:S04]  /*40d0*/  SHF.R.U32.HI R14, RZ, R5.reuse, R14 ;  /* 0x00000005ff0e7219 */ /* 0x080fe8000001160e */
[----:B------:R-:W-:Y:S02]  /*40e0*/  ISETP.GE.OR P0, PT, R3, R12, P0 ;  /* 0x0000000c0300720c */ /* 0x000fe40000706670 */
[----:B------:R-:W-:Y:S05]  /*40f0*/  SEL R15, R9, R14, !P2 ;  /* 0x0000000e090f7207 */ /* 0x000fea0005000000 */
[----:B------:R-:W-:Y:S04]  /*4100*/  IMAD.MOV R14, RZ, RZ, -R15 ;  /* 0x000000ffff0e7224 */ /* 0x000fe800078e0a0f */
[----:B------:R-:W-:Y:S02]  /*4110*/  IMAD R14, R26, R14, R9 ;  /* 0x0000000e1a0e7224 */ /* 0x000fe400078e0209 */
[C---:B------:R-:W-:Y:S05]  /*4120*/  @!P0 IMAD.HI.U32 R10, R3.reuse, R4, RZ ;  /* 0x00000004030a8227 */ /* 0x040fea00078e00ff */
[----:B------:R-:W-:Y:S04]  /*4130*/  @!P0 SHF.R.U32.HI R10, RZ, R5, R10 ;  /* 0x00000005ff0a8219 */ /* 0x000fe8000001160a */
[----:B------:R-:W-:Y:S01]  /*4140*/  @!P0 SEL R0, R3, R10, !P2 ;  /* 0x0000000a03008207 */ /* 0x000fe20005000000 */
[----:B------:R-:W-:Y:S03]  /*4150*/  IMAD.MOV R10, RZ, RZ, -R3 ;  /* 0x000000ffff0a7224 */ /* 0x000fe600078e0a03 */
[----:B------:R-:W-:Y:S01]  /*4160*/  @!P0 IADD3 R15, PT, PT, R15, -R0, RZ ;  /* 0x800000000f0f8210 */ /* 0x000fe20007ffe0ff */
[----:B------:R-:W-:Y:S01]  /*4170*/  @!P0 IMAD R0, R11, R14, R0 ;  /* 0x0000000e0b008224 */ /* 0x000fe200078e0200 */
[----:B------:R-:W-:Y:S01]  /*4180*/  IADD3 R11, PT, PT, -R9, RZ, RZ ;  /* 0x000000ff090b7210 */ /* 0x000fe20007ffe1ff */
[----:B------:R-:W-:Y:S02]  /*4190*/  IMAD R13, R2, R10, R13 ;  /* 0x0000000a020d7224 */ /* 0x000fe400078e020d */
[----:B------:R-:W-:Y:S02]  /*41a0*/  @!P0 IMAD R9, R15, R26, R3 ;  /* 0x0000001a0f098224 */ /* 0x000fe400078e0203 */
[----:B------:R-:W-:Y:S02]  /*41b0*/  @!P0 IMAD.MOV.U32 R3, RZ, RZ, R0 ;  /* 0x000000ffff038224 */ /* 0x000fe400078e0000 */
[----:B------:R-:W-:Y:S02]  /*41c0*/  IMAD R8, R6, R11, R8 ;  /* 0x0000000b06087224 */ /* 0x000fe400078e0208 */
[----:B------:R-:W-:Y:S02]  /*41d0*/  IMAD R13, R3, R2, R13 ;  /* 0x00000002030d7224 */ /* 0x000fe400078e020d */
[----:B------:R-:W-:Y:S02]  /*41e0*/  IMAD R8, R9, R6, R8 ;  /* 0x0000000609087224 */ /* 0x000fe400078e0208 */
.L_x_73:
[----:B------:R-:W-:Y:S05]  /*41f0*/  BRA.U UP1, `(.L_x_74) ;  /* 0x0000000101107547 */ /* 0x000fea000b800000 */
[----:B------:R-:W-:Y:S04]  /*4200*/  MOV R0, UR6 ;  /* 0x0000000600007c02 */ /* 0x000fe80008000f00 */
[----:B------:R-:W-:Y:S04]  /*4210*/  SHF.L.U32 R3, R0, 0x1f, RZ ;  /* 0x0000001f00037819 */ /* 0x000fe800000006ff */
[----:B------:R-:W2:Y:S02]  /*4220*/  SYNCS.PHASECHK.TRANS64.TRYWAIT P0, [UR7+0xc8], R3 ;  /* 0x0000c803ff0075a7 */ /* 0x000ea40008001107 */
[----:B--2---:R-:W-:Y:S05]  /*4230*/  @!P0 BRA `(.L_x_75) ;  /* 0x00000048006c8947 */ /* 0x004fea0003800000 */
.L_x_74:
[----:B------:R-:W-:Y:S02]  /*4240*/  R2UR UR35, R21 ;  /* 0x00000000152372ca */ /* 0x000fe400000e0000 */
[----:B------:R-:W-:Y:S02]  /*4250*/  R2UR UR34, R20 ;  /* 0x00000000142272ca */ /* 0x000fe400000e0000 */
[----:B------:R-:W-:Y:S02]  /*4260*/  ISETP.NE.U32.AND P2, PT, RZ, UR4, PT ;  /* 0x00000004ff007c0c */ /* 0x000fe4000bf45070 */
[----:B------:R-:W-:Y:S02]  /*4270*/  SHF.L.U32 R12, R32, 0x1f, RZ ;  /* 0x0000001f200c7819 */ /* 0x000fe400000006ff */
[----:B------:R-:W-:Y:S05]  /*4280*/  ISETP.NE.AND.EX P2, PT, RZ, UR5, PT, P2 ;  /* 0x00000005ff007c0c */ /* 0x000fea000bf45320 */
[----:B------:R-:W-:Y:S02]  /*4290*/  USHF.L.U32 UR35, UR35, 0x7, URZ ;  /* 0x0000000723237899 */ /* 0x000fe400080006ff */
[----:B------:R-:W-:Y:S01]  /*42a0*/  USHF.L.U32 UR34, UR34, 0x6, URZ ;  /* 0x0000000622227899 */ /* 0x000fe200080006ff */
[----:B------:R-:W-:Y:S11]  /*42b0*/  BRA.U !UP3, `(.L_x_76) ;  /* 0x000000010b347547 */ /* 0x000ff6000b800000 */
[----:B------:R-:W-:Y:S01]  /*42c0*/  UPLOP3.LUT UP0, UPT, UPT, UPT, UP2, 0x80, 0x8 ;  /* 0x000000000008789c */ /* 0x000fe20003f0f020 */
[----:B--2---:R-:W-:Y:S02]  /*42d0*/  HFMA2 R0, -RZ, RZ, 0, 5.9604644775390625e-08 ;  /* 0x00000001ff007431 */ /* 0x004fe400000001ff */
[----:B------:R-:W-:Y:S03]  /*42e0*/  IMAD.MOV.U32 R67, RZ, RZ, 0x1 ;  /* 0x00000001ff437424 */ /* 0x000fe600078e00ff */
[----:B------:R-:W-:Y:S05]  /*42f0*/  PLOP3.LUT P0, PT, PT, PT, UP0, 0x80, 0x8 ;  /* 0x000000000008781c */ /* 0x000fea0003f0f008 */
[----:B------:R-:W2:Y:S01]  /*4300*/  @UP0 LDCU.64 UR10, c[0x0][0x888] ;  /* 0x00011100ff0a07ac */ /* 0x000ea20008000a00 */
[----:B------:R-:W-:Y:S07]  /*4310*/  @UP0 UIMAD UR8, UR36, UR4, URZ ;  /* 0x00000004240802a4 */ /* 0x000fee000f8e02ff */
[----:B------:R-:W-:Y:S01]  /*4320*/  @!P0 PRMT R67, R0, 0x7610, R67 ;  /* 0x0000761000438816 */ /* 0x000fe20000000043 */
[----:B--2---:R-:W-:Y:S03]  /*4330*/  @UP0 UIMAD.WIDE UR10, UR8, 0x4, UR10 ;  /* 0x00000004080a08a5 */ /* 0x004fe6000f8e020a */
[----:B------:R-:W2:Y:S03]  /*4340*/  @!UP0 LDCU UR8, c[0x0][0x880] ;  /* 0x00011000ff0887ac */ /* 0x000ea60008000800 */
[----:B------:R-:W-:Y:S01]  /*4350*/  IMAD.U32 R10, RZ, RZ, UR10 ;  /* 0x0000000aff0a7e24 */ /* 0x000fe2000f8e00ff */
[----:B------:R-:W-:Y:S05]  /*4360*/  MOV R11, UR11 ;  /* 0x0000000b000b7c02 */ /* 0x000fea0008000f00 */
[----:B------:R3:W5:Y:S02]  /*4370*/  @P0 LDG.E R35, desc[UR46][R10.64] ;  /* 0x0000002e0a230981 */ /* 0x000764000c1e1900 */
[----:B--23--:R-:W-:Y:S07]  /*4380*/  @!P0 IMAD.U32 R35, RZ, RZ, UR8 ;  /* 0x00000008ff238e24 */ /* 0x00cfee000f8e00ff */
.L_x_76:
[----:B-----5:R-:W-:Y:S01]  /*4390*/  @!P2 FSETP.EQ.AND P0, PT, R35, RZ, PT ;  /* 0x000000ff2300a20b */ /* 0x020fe20003f02000 */
[----:B------:R-:W-:Y:S01]  /*43a0*/  @!UPT UIADD3 URZ, UPT, UPT, URZ, URZ, URZ ;  /* 0x000000fffffff290 */ /* 0x000fe2000fffe0ff */
[----:B------:R-:W-:Y:S11]  /*43b0*/  @!P2 BRA `(.L_x_77) ;  /* 0x000000000014a947 */ /* 0x000ff60003800000 */
[----:B------:R-:W-:Y:S02]  /*43c0*/  LOP3.LUT P2, RZ, R67, 0xff, RZ, 0xc0, !PT ;  /* 0x000000ff43ff7812 */ /* 0x000fe4000784c0ff */
[----:B------:R-:W-:Y:S04]  /*43d0*/  PLOP3.LUT P0, PT, PT, PT, UP0, 0x80, 0x8 ;  /* 0x000000000008781c */ /* 0x000fe80003f0f008 */
[----:B------:R-:W-:Y:S07]  /*43e0*/  PLOP3.LUT P0, PT, P0, PT, PT, 0x8, 0x80 ;  /* 0x000000000080781c */ /* 0x000fee000070e170 */
[----:B------:R-:W-:Y:S11]  /*43f0*/  @P2 FSETP.EQ.AND P0, PT, R35, RZ, PT ;  /* 0x000000ff2300220b */ /* 0x000ff60003f02000 */
[----:B------:R-:W-:Y:S02]  /*4400*/  @!UPT UIADD3 URZ, UPT, UPT, URZ, URZ, URZ ;  /* 0x000000fffffff290 */ /* 0x000fe4000fffe0ff */
.L_x_77:
[----:B------:R-:W3:Y:S01]  /*4410*/  SYNCS.PHASECHK.TRANS64.TRYWAIT P2, [UR7+0xa0], R12 ;  /* 0x0000a00cff0075a7 */ /* 0x000ee20008041107 */
[----:B------:R-:W-:Y:S04]  /*4420*/  ELECT P4, URZ, PT ;  /* 0x0000000000ff782f */ /* 0x000fe80003880000 */
[----:B------:R-:W-:Y:S11]  /*4430*/  PLOP3.LUT P4, PT, P0, P4, PT, 0xf2, 0x2f ;  /* 0x00000000002f781c */ /* 0x000ff60000789e72 */
[----:B------:R-:W-:Y:S02]  /*4440*/  @!UPT UIADD3 URZ, UPT, UPT, URZ, URZ, URZ ;  /* 0x000000fffffff290 */ /* 0x000fe4000fffe0ff */
[----:B-1----:R-:W-:Y:S05]  /*4450*/  @!P4 IADD3 R9, P0, PT, R36, 0x580, RZ ;  /* 0x000005802409c810 */ /* 0x002fea0007f1e0ff */
[----:B--2---:R-:W-:Y:S01]  /*4460*/  @!P4 IMAD.X R0, RZ, RZ, R37, P0 ;  /* 0x000000ffff00c224 */ /* 0x004fe200000e0625 */
[----:B---3--:R-:W-:Y:S07]  /*4470*/  @!P2 BRA `(.L_x_78) ;  /* 0x0000004400f4a947 */ /* 0x008fee0003800000 */
.L_x_173:
[----:B------:R-:W-:Y:S01]  /*4480*/  @!P4 R2UR UR8, R0 ;  /* 0x000000000008c2ca */ /* 0x000fe200000e0000 */
[----:B------:R-:W-:Y:S01]  /*4490*/  VOTEU.ALL UP1, P4 ;  /* 0x0000000000ff7886 */ /* 0x000fe20002020000 */
[----:B------:R-:W-:Y:S01]  /*44a0*/  @!P4 R2UR UR9, R9 ;  /* 0x000000000909c2ca */ /* 0x000fe200000e0000 */
[----:B------:R-:W-:Y:S01]  /*44b0*/  @!P4 IMAD.MOV.U32 R0, RZ, RZ, 0x2000 ;  /* 0x00002000ff00c424 */ /* 0x000fe200078e00ff */
[----:B------:R-:W-:Y:S01]  /*44c0*/  UMOV UR10, 0x0 ;  /* 0x00000000000a7882 */ /* 0x000fe20000000000 */
[----:B------:R-:W-:Y:S01]  /*44d0*/  UMOV UR11, 0x10000000 ;  /* 0x10000000000b7882 */ /* 0x000fe20000000000 */
[----:B------:R-:W-:Y:S01]  /*44e0*/  @!UP1 UIADD3 UR32, UPT, UPT, UR7, 0x200, URZ ;  /* 0x0000020007209890 */ /* 0x000fe2000fffe0ff */
[----:B------:R-:W-:Y:S01]  /*44f0*/  @!P4 IADD3 R9, P0, PT, R36, 0x580, RZ ;  /* 0x000005802409c810 */ /* 0x000fe20007f1e0ff */
[----:B------:R-:W-:Y:S05]  /*4500*/  VOTEU.ALL UP1, P4 ;  /* 0x0000000000ff7886 */ /* 0x000fea0002020000 */
[----:B------:R-:W-:Y:S01]  /*4510*/  IMAD.U32 R11, RZ, RZ, UR8 ;  /* 0x00000008ff0b7e24 */ /* 0x000fe2000f8e00ff */
[----:B------:R-:W-:Y:S01]  /*4520*/  UPRMT UR8, UR37, 0x654, UR33 ;  /* 0x0000065425087896 */ /* 0x000fe20008000021 */
[----:B------:R-:W-:Y:S03]  /*4530*/  IMAD.U32 R10, RZ, RZ, UR9 ;  /* 0x00000009ff0a7e24 */ /* 0x000fe6000f8e00ff */
[----:B------:R-:W-:Y:S02]  /*4540*/  @!P4 R2UR UR15, R11 ;  /* 0x000000000b0fc2ca */ /* 0x000fe400000e0000 */
[----:B------:R-:W-:Y:S11]  /*4550*/  @!P4 R2UR UR14, R10 ;  /* 0x000000000a0ec2ca */ /* 0x000ff600000e0000 */
[----:B------:R-:W-:Y:S02]  /*4560*/  @!UPT UIADD3 URZ, UPT, UPT, URZ, URZ, URZ ;  /* 0x000000fffffff290 */ /* 0x000fe4000fffe0ff */
[----:B------:R2:W-:Y:S01]  /*4570*/  @!UP1 UTMALDG.3D [UR32], [UR14], desc[UR10] ;  /* 0x00000a200e0095b4 */ /* 0x0005e20008011000 */
[----:B------:R3:W-:Y:S01]  /*4580*/  @!P4 SYNCS.ARRIVE.TRANS64.RED.A0TR RZ, [UR7+0x80], R0 ;  /* 0x00008000ffffc9a7 */ /* 0x0007e20008300407 */
[----:B------:R-:W-:Y:S01]  /*4590*/  SYNCS.ARRIVE.TRANS64.RED.A1T0 RZ, [UR8], RZ ;  /* 0x000000ffffff79a7 */ /* 0x000fe20008100408 */
[----:B---3--:R-:W-:Y:S01]  /*45a0*/  @!P4 IMAD.X R0, RZ, RZ, R37, P0 ;  /* 0x000000ffff00c224 */ /* 0x008fe200000e0625 */
[----:B------:R-:W3:Y:S02]  /*45b0*/  SYNCS.PHASECHK.TRANS64.TRYWAIT P2, [UR7+0xa8], R12 ;  /* 0x0000a80cff0075a7 */ /* 0x000ee40008041107 */
[----:B--23--:R-:W-:Y:S05]  /*45c0*/  @!P2 BRA `(.L_x_79) ;  /* 0x0000004400b8a947 */ /* 0x00cfea0003800000 */
.L_x_175:
        /* <DEDUP_REMOVED lines=8> */
[----:B------:R-:W-:Y:S01]  /*4650*/  @!UP1 UIADD3 UR24, UPT, UPT, UR7, 0x2200, URZ ;  /* 0x0000220007189890 */ /* 0x000fe2000fffe0ff */
[----:B------:R-:W-:Y:S01]  /*4660*/  VOTEU.ALL UP1, P4 ;  /* 0x0000000000ff7886 */ /* 0x000fe20002020000 */
[----:B------:R-:W-:Y:S01]  /*4670*/  UMOV UR27, UR35 ;  /* 0x00000023001b7c82 */ /* 0x000fe20008000000 */
[----:B------:R-:W-:Y:S02]  /*4680*/  UMOV UR28, UR36 ;  /* 0x00000024001c7c82 */ /* 0x000fe40008000000 */
[----:B------:R-:W-:Y:S01]  /*4690*/  IMAD.U32 R11, RZ, RZ, UR8 ;  /* 0x00000008ff0b7e24 */ /* 0x000fe2000f8e00ff */
[----:B------:R-:W-:Y:S01]  /*46a0*/  UPRMT UR8, UR37, 0x654, UR25 ;  /* 0x0000065425087896 */ /* 0x000fe20008000019 */
[----:B------:R-:W-:Y:S02]  /*46b0*/  IMAD.U32 R10, RZ, RZ, UR9 ;  /* 0x00000009ff0a7e24 */ /* 0x000fe4000f8e00ff */
[----:B------:R-:W-:Y:S01]  /*46c0*/  @!P4 IMAD.X R20, RZ, RZ, R37, P0 ;  /* 0x000000ffff14c224 */ /* 0x000fe200000e0625 */
[----:B------:R-:W-:Y:S02]  /*46d0*/  @!P4 R2UR UR15, R11 ;  /* 0x000000000b0fc2ca */ /* 0x000fe400000e0000 */
[----:B------:R-:W-:Y:S11]  /*46e0*/  @!P4 R2UR UR14, R10 ;  /* 0x000000000a0ec2ca */ /* 0x000ff600000e0000 */
[----:B------:R-:W-:Y:S02]  /*46f0*/  @!UPT UIADD3 URZ, UPT, UPT, URZ, URZ, URZ ;  /* 0x000000fffffff290 */ /* 0x000fe4000fffe0ff */
[----:B------:R2:W-:Y:S01]  /*4700*/  @!UP1 UTMALDG.3D [UR24], [UR14], desc[UR10] ;  /* 0x00000a180e0095b4 */ /* 0x0005e20008011000 */
[----:B------:R2:W-:Y:S01]  /*4710*/  @!P4 SYNCS.ARRIVE.TRANS64.RED.A0TR RZ, [UR7+0x88], R0 ;  /* 0x00008800ffffc9a7 */ /* 0x0005e20008300407 */
[----:B------:R-:W-:Y:S01]  /*4720*/  SYNCS.ARRIVE.TRANS64.RED.A1T0 RZ, [UR8], RZ ;  /* 0x000000ffffff79a7 */ /* 0x000fe20008100408 */
[----:B------:R-:W3:Y:S02]  /*4730*/  SYNCS.PHASECHK.TRANS64.TRYWAIT P2, [UR7+0xb0], R12 ;  /* 0x0000b00cff0075a7 */ /* 0x000ee40008041107 */
[----:B--23--:R-:W-:Y:S05]  /*4740*/  @!P2 BRA `(.L_x_80) ;  /* 0x000000440070a947 */ /* 0x00cfea0003800000 */
.L_x_177:
[----:B------:R-:W2:Y:S01]  /*4750*/  LDC.64 R14, c[0x0][0xb10] ;  /* 0x0002c400ff0e7b82 */ /* 0x000ea20000000a00 */
[----:B------:R-:W-:Y:S01]  /*4760*/  @!P4 R2UR UR8, R20 ;  /* 0x000000001408c2ca */ /* 0x000fe200000e0000 */
[----:B------:R-:W-:Y:S01]  /*4770*/  VOTEU.ALL UP1, P4 ;  /* 0x0000000000ff7886 */ /* 0x000fe20002020000 */
[----:B------:R-:W-:Y:S01]  /*4780*/  @!P4 R2UR UR9, R21 ;  /* 0x000000001509c2ca */ /* 0x000fe200000e0000 */
[----:B------:R-:W-:Y:S01]  /*4790*/  UMOV UR10, 0x0 ;  /* 0x00000000000a7882 */ /* 0x000fe20000000000 */
[----:B------:R-:W-:Y:S03]  /*47a0*/  UMOV UR11, 0x10000000 ;  /* 0x10000000000b7882 */ /* 0x000fe60000000000 */
[----:B------:R-:W3:Y:S01]  /*47b0*/  LDC.64 R10, c[0x0][0xb18] ;  /* 0x0002c600ff0a7b82 */ /* 0x000ee20000000a00 */
[----:B------:R-:W-:Y:S01]  /*47c0*/  @!UP1 UIADD3 UR18, UPT, UPT, UR34, 0x20, URZ ;  /* 0x0000002022129890 */ /* 0x000fe2000fffe0ff */
[----:B------:R-:W-:Y:S01]  /*47d0*/  @P3 SHF.R.U32.HI R24, RZ, 0x10, R29 ;  /* 0x00000010ff183819 */ /* 0x000fe2000001161d */
[----:B------:R-:W-:Y:S01]  /*47e0*/  @!UP1 UIADD3 UR16, UPT, UPT, UR7, 0x4200, URZ ;  /* 0x0000420007109890 */ /* 0x000fe2000fffe0ff */
[----:B------:R-:W-:Y:S01]  /*47f0*/  VIADD R27, R27, 0x1 ;  /* 0x000000011b1b7836 */ /* 0x000fe20000000000 */
[----:B------:R-:W-:Y:S03]  /*4800*/  VOTEU.ALL UP1, P4 ;  /* 0x0000000000ff7886 */ /* 0x000fe60002020000 */
[----:B------:R-:W5:Y:S01]  /*4810*/  @!P1 LDC R0, c[0x0][0xb20] ;  /* 0x0002c800ff009b82 */ /* 0x000f620000000800 */
[----:B------:R-:W-:Y:S01]  /*4820*/  UMOV UR19, UR35 ;  /* 0x0000002300137c82 */ /* 0x000fe20008000000 */
[----:B------:R-:W-:Y:S01]  /*4830*/  IMAD.U32 R21, RZ, RZ, UR8 ;  /* 0x00000008ff157e24 */ /* 0x000fe2000f8e00ff */
[----:B------:R-:W-:Y:S05]  /*4840*/  UMOV UR20, UR36 ;  /* 0x0000002400147c82 */ /* 0x000fea0008000000 */
[----:B-1----:R-:W1:Y:S01]  /*4850*/  @!P1 LDC R3, c[0x0][0xb0c] ;  /* 0x0002c300ff039b82 */ /* 0x002e620000000800 */
[----:B------:R-:W-:Y:S01]  /*4860*/  IMAD.U32 R20, RZ, RZ, UR9 ;  /* 0x00000009ff147e24 */ /* 0x000fe2000f8e00ff */
[----:B------:R-:W-:Y:S01]  /*4870*/  UPRMT UR8, UR37, 0x654, UR17 ;  /* 0x0000065425087896 */ /* 0x000fe20008000011 */
[----:B------:R-:W-:Y:S03]  /*4880*/  @!P4 R2UR UR15, R21 ;  /* 0x00000000150fc2ca */ /* 0x000fe600000e0000 */
[----:B------:R-:W-:Y:S01]  /*4890*/  @!P4 R2UR UR14, R20 ;  /* 0x00000000140ec2ca */ /* 0x000fe200000e0000 */
[----:B------:R-:W-:Y:S11]  /*48a0*/  @!P4 IMAD.MOV.U32 R20, RZ, RZ, 0x2000 ;  /* 0x00002000ff14c424 */ /* 0x000ff600078e00ff */
[----:B------:R-:W-:Y:S01]  /*48b0*/  @!UPT UIADD3 URZ, UPT, UPT, URZ, URZ, URZ ;  /* 0x000000fffffff290 */ /* 0x000fe2000fffe0ff */
[----:B------:R1:W-:Y:S01]  /*48c0*/  @!UP1 UTMALDG.3D [UR16], [UR14], desc[UR10] ;  /* 0x00000a100e0095b4 */ /* 0x0003e20008011000 */
[----:B------:R1:W-:Y:S02]  /*48d0*/  @!P4 SYNCS.ARRIVE.TRANS64.RED.A0TR RZ, [UR7+0x90], R20 ;  /* 0x00009014ffffc9a7 */ /* 0x0003e40008300407 */
[----:B-1----:R-:W-:Y:S01]  /*48e0*/  @!P1 ISETP.NE.AND P2, PT, R3, 0x1, PT ;  /* 0x000000010300980c */ /* 0x002fe20003f45270 */
[C---:B--2---:R-:W-:Y:S01]  /*48f0*/  @!P1 IMAD.HI.U32 R14, R13.reuse, R14, RZ ;  /* 0x0000000e0d0e9227 */ /* 0x044fe200078e00ff */
[----:B---3--:R-:W-:Y:S03]  /*4900*/  @!P1 ISETP.NE.AND P0, PT, R10, 0x1, PT ;  /* 0x000000010a00980c */ /* 0x008fe60003f05270 */
[C---:B------:R-:W-:Y:S01]  /*4910*/  @!P1 IMAD.HI.U32 R11, R8.reuse, R11, RZ ;  /* 0x0000000b080b9227 */ /* 0x040fe200078e00ff */
[----:B------:R-:W-:Y:S04]  /*4920*/  @!P1 SHF.R.U32.HI R14, RZ, R15, R14 ;  /* 0x0000000fff0e9219 */ /* 0x000fe8000001160e */
[----:B-----5:R-:W-:Y:S01]  /*4930*/  @!P1 SHF.R.U32.HI R9, RZ, R0, R11 ;  /* 0x00000000ff099219 */ /* 0x020fe2000001160b */
[----:B------:R-:W-:Y:S01]  /*4940*/  SYNCS.ARRIVE.TRANS64.RED.A1T0 RZ, [UR8], RZ ;  /* 0x000000ffffff79a7 */ /* 0x000fe20008100408 */
[----:B------:R-:W-:Y:S02]  /*4950*/  @!P1 SEL R14, R13, R14, !P2 ;  /* 0x0000000e0d0e9207 */ /* 0x000fe40005000000 */
[----:B------:R-:W-:Y:S01]  /*4960*/  @!P1 SEL R9, R8, R9, !P0 ;  /* 0x0000000908099207 */ /* 0x000fe20004000000 */
[----:B------:R-:W1:Y:S04]  /*4970*/  SYNCS.PHASECHK.TRANS64.TRYWAIT P5, [UR7+0xb8], R12 ;  /* 0x0000b80cff0075a7 */ /* 0x000e6800080a1107 */
[----:B------:R-:W-:Y:S02]  /*4980*/  @!P1 IMAD.IADD R0, R9, 0x1, -R14 ;  /* 0x0000000109009824 */ /* 0x000fe400078e0a0e */
[----:B------:R-:W-:Y:S02]  /*4990*/  @!P1 IMAD.IADD R9, R14, 0x1, -R9 ;  /* 0x000000010e099824 */ /* 0x000fe400078e0a09 */
[----:B------:R-:W-:Y:S02]  /*49a0*/  @!P1 IMAD R13, R0, R3, R13 ;  /* 0x00000003000d9224 */ /* 0x000fe400078e020d */
[----:B------:R-:W-:Y:S01]  /*49b0*/  @!P1 IMAD R8, R9, R10, R8 ;  /* 0x0000000a09089224 */ /* 0x000fe200078e0208 */
[----:B-1----:R-:W-:Y:S06]  /*49c0*/  @!P5 BRA `(.L_x_81) ;  /* 0x0000004000e8d947 */ /* 0x002fec0003800000 */
.L_x_179:
[----:B-1----:R-:W-:Y:S01]  /*49d0*/  @!P4 IADD3 R3, P0, PT, R36, 0x580, RZ ;  /* 0x000005802403c810 */ /* 0x002fe20007f1e0ff */
[----:B------:R-:W-:Y:S01]  /*49e0*/  VOTEU.ALL UP1, P4 ;  /* 0x0000000000ff7886 */ /* 0x000fe20002020000 */
[----:B------:R-:W-:Y:S01]  /*49f0*/  UMOV UR18, 0x0 ;  /* 0x0000000000127882 */ /* 0x000fe20000000000 */
[----:B------:R-:W-:Y:S01]  /*4a00*/  UMOV UR19, 0x10000000 ;  /* 0x1000000000137882 */ /* 0x000fe20000000000 */
[----:B------:R-:W-:Y:S01]  /*4a10*/  @!P4 R2UR UR9, R3 ;  /* 0x000000000309c2ca */ /* 0x000fe200000e0000 */
[----:B------:R-:W-:Y:S01]  /*4a20*/  @!P4 IMAD.X R0, RZ, RZ, R37, P0 ;  /* 0x000000ffff00c224 */ /* 0x000fe200000e0625 */
[----:B------:R-:W-:Y:S01]  /*4a30*/  @!UP1 UIADD3 UR10, UPT, UPT, UR34, 0x30, URZ ;  /* 0x00000030220a9890 */ /* 0x000fe2000fffe0ff */
[----:B------:R-:W-:Y:S01]  /*4a40*/  ISETP.NE.AND P0, PT, R27, 0x2, PT ;  /* 0x000000021b00780c */ /* 0x000fe20003f05270 */
[----:B------:R-:W-:Y:S01]  /*4a50*/  UMOV UR11, UR35 ;  /* 0x00000023000b7c82 */ /* 0x000fe20008000000 */
[----:B------:R-:W-:Y:S01]  /*4a60*/  UMOV UR12, UR36 ;  /* 0x00000024000c7c82 */ /* 0x000fe20008000000 */
[----:B------:R-:W-:Y:S01]  /*4a70*/  @!P4 R2UR UR8, R0 ;  /* 0x000000000008c2ca */ /* 0x000fe200000e0000 */
[----:B------:R-:W-:Y:S01]  /*4a80*/  IMAD.IADD R20, R8, 0x1, R66 ;  /* 0x0000000108147824 */ /* 0x000fe200078e0242 */
[----:B------:R-:W-:Y:S01]  /*4a90*/  @P3 R2UR UR36, R24 ;  /* 0x00000000182432ca */ /* 0x000fe200000e0000 */
[----:B------:R-:W-:Y:S01]  /*4aa0*/  IMAD.IADD R21, R13, 0x1, R68 ;  /* 0x000000010d157824 */ /* 0x000fe200078e0244 */
[----:B------:R-:W-:Y:S02]  /*4ab0*/  SEL R0, RZ, 0x1, P0 ;  /* 0x00000001ff007807 */ /* 0x000fe40000000000 */
[----:B------:R-:W-:Y:S01]  /*4ac0*/  LOP3.LUT R32, R32, 0x1, RZ, 0x3c, !PT ;  /* 0x0000000120207812 */ /* 0x000fe200078e3cff */
[----:B------:R-:W-:Y:S01]  /*4ad0*/  IMAD.U32 R10, RZ, RZ, UR9 ;  /* 0x00000009ff0a7e24 */ /* 0x000fe2000f8e00ff */
[----:B------:R-:W-:Y:S01]  /*4ae0*/  @!UP1 UIADD3 UR9, UPT, UPT, UR7, 0x98, URZ ;  /* 0x0000009807099890 */ /* 0x000fe2000fffe0ff */
[----:B------:R-:W-:Y:S02]  /*4af0*/  LOP3.LUT R25, R25, R0, RZ, 0x3c, !PT ;  /* 0x0000000019197212 */ /* 0x000fe400078e3cff */
[----:B------:R-:W-:Y:S02]  /*4b00*/  SEL R27, R27, RZ, P0 ;  /* 0x000000ff1b1b7207 */ /* 0x000fe40000000000 */
[----:B------:R-:W-:Y:S01]  /*4b10*/  IMAD.U32 R11, RZ, RZ, UR8 ;  /* 0x00000008ff0b7e24 */ /* 0x000fe2000f8e00ff */
[----:B------:R-:W-:Y:S01]  /*4b20*/  @!P4 R2UR UR14, R10 ;  /* 0x000000000a0ec2ca */ /* 0x000fe200000e0000 */
[----:B------:R-:W-:Y:S01]  /*4b30*/  @!UP1 UIADD3 UR8, UPT, UPT, UR7, 0x6200, URZ ;  /* 0x0000620007089890 */ /* 0x000fe2000fffe0ff */
[----:B------:R-:W-:Y:S02]  /*4b40*/  VOTEU.ALL UP1, P4 ;  /* 0x0000000000ff7886 */ /* 0x000fe40002020000 */
[----:B------:R-:W-:Y:S11]  /*4b50*/  @!P4 R2UR UR15, R11 ;  /* 0x000000000b0fc2ca */ /* 0x000ff600000e0000 */
[----:B------:R-:W-:Y:S02]  /*4b60*/  @!UPT UIADD3 URZ, UPT, UPT, URZ, URZ, URZ ;  /* 0x000000fffffff290 */ /* 0x000fe4000fffe0ff */
[----:B------:R2:W-:Y:S01]  /*4b70*/  @!UP1 UTMALDG.3D [UR8], [UR14], desc[UR18] ;  /* 0x000012080e0095b4 */ /* 0x0005e20008011000 */
[----:B------:R2:W-:Y:S01]  /*4b80*/  @!P4 SYNCS.ARRIVE.TRANS64.RED.A0TR RZ, [UR7+0x98], R23 ;  /* 0x00009817ffffc9a7 */ /* 0x0005e20008300407 */
[----:B------:R-:W-:Y:S01]  /*4b90*/  UPLOP3.LUT UP1, UPT, UPT, UPT, UPT, 0x80, 0x8 ;  /* 0x000000000008789c */ /* 0x000fe20003f2f070 */
[----:B------:R-:W-:Y:S01]  /*4ba0*/  SYNCS.ARRIVE.TRANS64.RED.A1T0 RZ, [UR13], RZ ;  /* 0x000000ffffff79a7 */ /* 0x000fe2000810040d */
[----:B------:R-:W-:Y:S09]  /*4bb0*/  @P3 BRA `(.L_x_82) ;  /* 0xfffffff000943947 */ /* 0x000ff2000383ffff */
[----:B------:R-:W-:-:S04]  /*4bc0*/  SHF.L.U32 R3, R32, 0x1f, RZ ;  /* 0x0000001f20037819 */ /* 0x000fc800000006ff */
[----:B------:R-:W1:Y:S02]  /*4bd0*/  SYNCS.PHASECHK.TRANS64.TRYWAIT P0, [UR7+0xa0], R3 ;  /* 0x0000a003ff0075a7 */ /* 0x000e640008001107 */
[----:B-1----:R-:W-:Y:S05]  /*4be0*/  @!P0 BRA `(.L_x_83) ;  /* 0x0000004000788947 */ /* 0x002fea0003800000 */
.L_x_181:
[----:B------:R-:W3:Y:S02]  /*4bf0*/  SYNCS.PHASECHK.TRANS64.TRYWAIT P0, [UR7+0xa8], R3 ;  /* 0x0000a803ff0075a7 */ /* 0x000ee40008001107 */
[----:B---3--:R-:W-:Y:S05]  /*4c00*/  @!P0 BRA `(.L_x_84) ;  /* 0x0000004000888947 */ /* 0x008fea0003800000 */
.L_x_183:
[----:B------:R-:W3:Y:S02]  /*4c10*/  SYNCS.PHASECHK.TRANS64.TRYWAIT P0, [UR7+0xb0], R3 ;  /* 0x0000b003ff0075a7 */ /* 0x000ee40008001107 */
[----:B---3--:R-:W-:Y:S05]  /*4c20*/  @!P0 BRA `(.L_x_85) ;  /* 0x0000004000988947 */ /* 0x008fea0003800000 */
.L_x_185:
[----:B-1----:R-:W-:-:S07]  /*4c30*/  MOV R0, UR7 ;  /* 0x0000000700007c02 */ /* 0x002fce0008000f00 */
.L_x_86:
[----:B-1----:R-:W-:-:S04]  /*4c40*/  SHF.L.U32 R3, R32, 0x1f, RZ ;  /* 0x0000001f20037819 */ /* 0x002fc800000006ff */
[----:B------:R1:W3:Y:S03]  /*4c50*/  SYNCS.PHASECHK.TRANS64.TRYWAIT P0, [R0+URZ+0xb8], R3 ;  /* 0x0000b803000075a7 */ /* 0x0002e600080011ff */
[----:B---3--:R-:W-:Y:S05]  /*4c60*/  @!P0 NANOSLEEP.SYNCS 0x989680 ;  /* 0x009896800000895d */ /* 0x008fea0003900000 */
[----:B------:R-:W3:Y:S02]  /*4c70*/  @!P0 SYNCS.PHASECHK.TRANS64 P0, [R0+URZ+0xb8], R3 ;  /* 0x0000b803000085a7 */ /* 0x000ee400080010ff */
[----:B--23--:R-:W-:Y:S05]  /*4c80*/  @P0 EXIT ;  /* 0x000000000000094d */ /* 0x00cfea0003800000 */
[----:B------:R-:W-:Y:S05]  /*4c90*/  BRA `(.L_x_86) ;  /* 0xfffffffc00e87947 */ /* 0x000fea000383ffff */
.L_x_71:
[----:B------:R-:W-:-:S06]  /*4ca0*/  UISETP.GE.AND UP1, UPT, UR8, 0x4, UPT ;  /* 0x000000040800788c */ /* 0x000fcc000bf26270 */
[----:B------:R-:W-:-:S13]  /*4cb0*/  PLOP3.LUT P0, PT, PT, PT, UP1, 0x80, 0x8 ;  /* 0x000000000008781c */ /* 0x000fda0003f0f018 */
[----:B------:R-:W-:Y:S05]  /*4cc0*/  @!P0 EXIT ;  /* 0x000000000000894d */ /* 0x000fea0003800000 */
[----:B------:R-:W-:Y:S01]  /*4cd0*/  BAR.SYNC.DEFER_BLOCKING 0x6, 0xa0 ;  /* 0x0182800000007b1d */ /* 0x000fe20000010000 */
[C---:B------:R-:W-:Y:S01]  /*4ce0*/  IMAD.SHL.U32 R3, R81.reuse, 0x10, RZ ;  /* 0x0000001051037824 */ /* 0x040fe200078e00ff */
[C---:B------:R-:W-:Y:S01]  /*4cf0*/  SHF.L.U32 R33, R81.reuse, 0x10, RZ ;  /* 0x0000001051217819 */ /* 0x040fe200000006ff */
[C---:B------:R-:W-:Y:S01]  /*4d00*/  IMAD.SHL.U32 R80, R81.reuse, 0x2, RZ ;  /* 0x0000000251507824 */ /* 0x040fe200078e00ff */
[----:B------:R-:W-:Y:S01]  /*4d10*/  LOP3.LUT R82, R81, 0x60, RZ, 0xc0, !PT ;  /* 0x0000006051527812 */ /* 0x000fe200078ec0ff */
[----:B------:R-:W-:Y:S01]  /*4d20*/  HFMA2 R77, -RZ, RZ, 0, 5.9604644775390625e-08 ;  /* 0x00000001ff4d7431 */ /* 0x000fe200000001ff */
[----:B------:R-:W-:Y:S02]  /*4d30*/  UMOV UR48, 0x400 ;  /* 0x0000040000307882 */ /* 0x000fe40000000000 */
[----:B------:R-:W1:Y:S01]  /*4d40*/  LDC R71, c[0x0][0x370] ;  /* 0x0000dc00ff477b82 */ /* 0x000e620000000800 */
[----:B------:R-:W-:Y:S01]  /*4d50*/  ULEA UR48, UR37, UR48, 0x18 ;  /* 0x0000003025307291 */ /* 0x000fe2000f8ec0ff */
[----:B------:R-:W-:Y:S01]  /*4d60*/  LOP3.LUT R5, R3, 0x60, RZ, 0xc0, !PT ;  /* 0x0000006003057812 */ /* 0x000fe200078ec0ff */
[----:B------:R-:W-:Y:S01]  /*4d70*/  HFMA2 R75, -RZ, RZ, 0, 0 ;  /* 0x00000000ff4b7431 */ /* 0x000fe200000001ff */
[----:B------:R-:W-:Y:S01]  /*4d80*/  LOP3.LUT R79, R81, 0x2, RZ, 0xc0, !PT ;  /* 0x00000002514f7812 */ /* 0x000fe200078ec0ff */
[----:B------:R-:W-:Y:S01]  /*4d90*/  UIADD3 UR4, UPT, UPT, UR48, 0x200, URZ ;  /* 0x0000020030047890 */ /* 0x000fe2000fffe0ff */
[----:B------:R-:W-:Y:S01]  /*4da0*/  LOP3.LUT R80, R5, 0xc, R80, 0xf8, !PT ;  /* 0x0000000c05507812 */ /* 0x000fe200078ef850 */
[----:B------:R-:W-:Y:S01]  /*4db0*/  IMAD.MOV.U32 R30, RZ, RZ, RZ ;  /* 0x000000ffff1e7224 */ /* 0x000fe200078e00ff */
[----:B------:R-:W2:Y:S01]  /*4dc0*/  LDC R28, c[0x0][0xb0c] ;  /* 0x0002c300ff1c7b82 */ /* 0x000ea20000000800 */
[----:B------:R-:W-:Y:S01]  /*4dd0*/  LOP3.LUT R33, R33, 0x600000, RZ, 0xc0, !PT ;  /* 0x0060000021217812 */ /* 0x000fe200078ec0ff */
[----:B------:R-:W-:Y:S01]  /*4de0*/  IMAD.MOV.U32 R85, RZ, RZ, RZ ;  /* 0x000000ffff557224 */ /* 0x000fe200078e00ff */
[----:B------:R-:W-:Y:S01]  /*4df0*/  LOP3.LUT R80, R80, 0x790, R3, 0xf8, !PT ;  /* 0x0000079050507812 */ /* 0x000fe200078ef803 */
[----:B------:R-:W-:Y:S01]  /*4e00*/  IMAD.U32 R73, RZ, RZ, UR4 ;  /* 0x00000004ff497e24 */ /* 0x000fe2000f8e00ff */
[----:B------:R-:W-:Y:S01]  /*4e10*/  LOP3.LUT R81, R81, 0x4, RZ, 0xc0, !PT ;  /* 0x0000000451517812 */ /* 0x000fe200078ec0ff */
[----:B------:R-:W4:Y:S01]  /*4e20*/  LDCU.64 UR52, c[0x0][0x348] ;  /* 0x00006900ff3477ac */ /* 0x000f220008000a00 */
[----:B------:R-:W-:Y:S01]  /*4e30*/  MOV R76, RZ ;  /* 0x000000ff004c7202 */ /* 0x000fe20000000f00 */
[----:B------:R-:W1:Y:S01]  /*4e40*/  LDC R69, c[0x0][0xb20] ;  /* 0x0002c800ff457b82 */ /* 0x000e620000000800 */
[----:B------:R-:W3:Y:S01]  /*4e50*/  LDS R0, [UR48+0x180] ;  /* 0x00018030ff007984 */ /* 0x000ee20008000800 */
[----:B------:R-:W-:Y:S01]  /*4e60*/  IMAD R80, R80, 0x4, R73 ;  /* 0x0000000450507824 */ /* 0x000fe200078e0249 */
[----:B------:R-:W1:Y:S03]  /*4e70*/  LDCU.64 UR38, c[0x0][0x888] ;  /* 0x00011100ff2677ac */ /* 0x000e660008000a00 */
[--C-:B------:R-:W-:Y:S01]  /*4e80*/  IMAD R79, R79, -0x10, R80.reuse ;  /* 0xfffffff04f4f7824 */ /* 0x100fe200078e0250 */
[----:B------:R-:W1:Y:S01]  /*4e90*/  LDCU.64 UR44, c[0x0][0x890] ;  /* 0x00011200ff2c77ac */ /* 0x000e620008000a00 */
[----:B------:R-:W1:Y:S01]  /*4ea0*/  LDC R27, c[0x0][0xb30] ;  /* 0x0002cc00ff1b7b82 */ /* 0x000e620000000800 */
[----:B------:R-:W-:Y:S01]  /*4eb0*/  IMAD R78, R81, -0x10, R80 ;  /* 0xfffffff0514e7824 */ /* 0x000fe200078e0250 */
[----:B------:R-:W-:Y:S01]  /*4ec0*/  UMOV UR49, URZ ;  /* 0x000000ff00317c82 */ /* 0x000fe20008000000 */
[----:B------:R-:W-:-:S05]  /*4ed0*/  UMOV UR51, URZ ;  /* 0x000000ff00337c82 */ /* 0x000fca0008000000 */
[----:B------:R-:W1:Y:S08]  /*4ee0*/  LDC.64 R64, c[0x0][0xb10] ;  /* 0x0002c400ff407b82 */ /* 0x000e700000000a00 */
[----:B------:R-:W1:Y:S08]  /*4ef0*/  LDC.64 R24, c[0x0][0xb18] ;  /* 0x0002c600ff187b82 */ /* 0x000e700000000a00 */
[----:B------:R-:W1:Y:S08]  /*4f00*/  LDC.64 R22, c[0x0][0xb28] ;  /* 0x0002ca00ff167b82 */ /* 0x000e700000000a00 */
[----:B------:R-:W1:Y:S01]  /*4f10*/  LDC.64 R62, c[0x0][0x8b0] ;  /* 0x00022c00ff3e7b82 */ /* 0x000e620000000a00 */
[----:B---3--:R-:W-:-:S07]  /*4f20*/  IMAD.IADD R33, R0, 0x1, R33 ;  /* 0x0000000100217824 */ /* 0x008fce00078e0221 */
[----:B------:R-:W3:Y:S08]  /*4f30*/  LDC.64 R60, c[0x0][0x8a8] ;  /* 0x00022a00ff3c7b82 */ /* 0x000ef00000000a00 */
[----:B--2-4-:R-:W1:Y:S02]  /*4f40*/  LDC R70, c[0x0][0x374] ;  /* 0x0000dd00ff467b82 */ /* 0x014e640000000800 */
.L_x_130:
[----:B------:R-:W-:Y:S02]  /*4f50*/  LEA R0, R85, UR48, 0x3 ;  /* 0x0000003055007c11 */ /* 0x000fe4000f8e18ff */
[----:B------:R-:W-:Y:S02]  /*4f60*/  SHF.L.U32 R3, R75, 0x1f, RZ ;  /* 0x0000001f4b037819 */ /* 0x000fe400000006ff */
[----:B-1----:R-:W-:Y:S02]  /*4f70*/  LEA R16, R85, UR48, 0x4 ;  /* 0x0000003055107c11 */ /* 0x002fe4000f8e20ff */
[----:B------:R-:W2:Y:S02]  /*4f80*/  SYNCS.PHASECHK.TRANS64.TRYWAIT P0, [R0+URZ+0xd0], R3 ;  /* 0x0000d003000075a7 */ /* 0x000ea400080011ff */
[----:B--23--:R-:W-:Y:S05]  /*4f90*/  @!P0 BRA `(.L_x_87) ;  /* 0x0000003c00d48947 */ /* 0x00cfea0003800000 */
.L_x_186:
[----:B------:R-:W4:Y:S01]  /*4fa0*/  LDC.64 R12, c[0x0][0xb10] ;  /* 0x0002c400ff0c7b82 */ /* 0x000f220000000a00 */
[----:B------:R-:W3:Y:S01]  /*4fb0*/  LDS.128 R16, [R16+0x160] ;  /* 0x0001600010107984 */ /* 0x000ee20000000c00 */
[----:B-1----:R-:W-:Y:S01]  /*4fc0*/  ISETP.NE.AND P1, PT, R27, 0x1, PT ;  /* 0x000000011b00780c */ /* 0x002fe20003f25270 */
[----:B--2---:R-:W-:Y:S01]  /*4fd0*/  VIADD R0, R0, 0xe0 ;  /* 0x000000e000007836 */ /* 0x004fe20000000000 */
[----:B------:R-:W-:Y:S04]  /*4fe0*/  ISETP.GE.AND P0, PT, R26, 0x1, PT ;  /* 0x000000011a00780c */ /* 0x000fe80003f06270 */
[----:B------:R-:W1:Y:S01]  /*4ff0*/  LDC.64 R10, c[0x0][0xb18] ;  /* 0x0002c600ff0a7b82 */ /* 0x000e620000000a00 */
[----:B------:R-:W-:Y:S01]  /*5000*/  PRMT R0, RZ, 0x654, R0 ;  /* 0x00000654ff007816 */ /* 0x000fe20000000000 */
[----:B------:R-:W-:Y:S01]  /*5010*/  @!PT LDS RZ, [RZ] ;  /* 0x00000000fffff984 */ /* 0x000fe20000000800 */
[----:B------:R-:W-:Y:S01]  /*5020*/  @!PT LDS RZ, [RZ] ;  /* 0x00000000fffff984 */ /* 0x000fe20000000800 */
[----:B------:R-:W-:Y:S01]  /*5030*/  @!PT LDS RZ, [RZ] ;  /* 0x00000000fffff984 */ /* 0x000fe20000000800 */
[----:B------:R-:W-:Y:S01]  /*5040*/  @!PT LDS RZ, [RZ] ;  /* 0x00000000fffff984 */ /* 0x000fe20000000800 */
[----:B------:R2:W-:Y:S06]  /*5050*/  MEMBAR.ALL.CTA ;  /* 0x0000000000007992 */ /* 0x0005ec0000008000 */
[----:B--2---:R-:W2:Y:S01]  /*5060*/  FENCE.VIEW.ASYNC.S ;  /* 0x00000000000073c6 */ /* 0x004ea20000000000 */
[----:B------:R-:W1:Y:S08]  /*5070*/  @!P1 LDC R14, c[0x0][0xb20] ;  /* 0x0002c800ff0e9b82 */ /* 0x000e700000000800 */
[----:B------:R-:W1:Y:S01]  /*5080*/  @!P1 LDC R9, c[0x0][0xb0c] ;  /* 0x0002c300ff099b82 */ /* 0x000e620000000800 */
[----:B--2---:R2:W-:Y:S01]  /*5090*/  SYNCS.ARRIVE.TRANS64.RED.A1T0 RZ, [R0+URZ], RZ ;  /* 0x000000ff00ff79a7 */ /* 0x0045e200081004ff */
[----:B---3--:R-:W-:Y:S04]  /*50a0*/  LOP3.LUT P4, RZ, R18, 0x1, RZ, 0xc0, !PT ;  /* 0x0000000112ff7812 */ /* 0x008fe8000788c0ff */
[----:B------:R-:W-:Y:S09]  /*50b0*/  P2R R83, PR, RZ, 0x10 ;  /* 0x00000010ff537803 */ /* 0x000ff20000000000 */
[----:B------:R-:W-:Y:S02]  /*50c0*/  @P4 MOV R31, R16 ;  /* 0x00000010001f4202 */ /* 0x000fe40000000f00 */
[----:B------:R-:W-:Y:S01]  /*50d0*/  @P4 LOP3.LUT R29, R17, 0xffff, RZ, 0xc0, !PT ;  /* 0x0000ffff111d4812 */ /* 0x000fe200078ec0ff */
[----:B--2-4-:R-:W-:Y:S06]  /*50e0*/  @!P0 BRA `(.L_x_88) ;  /* 0x0000000000a48947 */ /* 0x014fec0003800000 */
[----:B------:R-:W-:Y:S01]  /*50f0*/  IMAD.HI.U32 R36, R70, R25, RZ ;  /* 0x0000001946247227 */ /* 0x000fe200078e00ff */
[----:B------:R-:W-:Y:S02]  /*5100*/  ISETP.NE.AND P0, PT, R24, 0x1, PT ;  /* 0x000000011800780c */ /* 0x000fe40003f05270 */
[----:B------:R-:W-:Y:S01]  /*5110*/  ISETP.NE.AND P2, PT, R26, 0x1, PT ;  /* 0x000000011a00780c */ /* 0x000fe20003f45270 */
[-C--:B------:R-:W-:Y:S01]  /*5120*/  IMAD.HI.U32 R34, R71, R64.reuse, RZ ;  /* 0x0000004047227227 */ /* 0x080fe200078e00ff */
[----:B------:R-:W-:Y:S02]  /*5130*/  SHF.R.U32.HI R37, RZ, R69, R36 ;  /* 0x00000045ff257219 */ /* 0x000fe40000011624 */
[----:B------:R-:W-:Y:S01]  /*5140*/  ISETP.NE.AND P3, PT, R28, 0x1, PT ;  /* 0x000000011c00780c */ /* 0x000fe20003f65270 */
[----:B------:R-:W-:Y:S01]  /*5150*/  IMAD.HI.U32 R40, R29, R25, RZ ;  /* 0x000000191d287227 */ /* 0x000fe200078e00ff */
[----:B------:R-:W-:Y:S02]  /*5160*/  SHF.R.U32.HI R34, RZ, R65, R34 ;  /* 0x00000041ff227219 */ /* 0x000fe40000011622 */
[----:B------:R-:W-:Y:S01]  /*5170*/  SEL R3, R70, R37, !P0 ;  /* 0x0000002546037207 */ /* 0x000fe20004000000 */
[----:B------:R-:W-:Y:S01]  /*5180*/  IMAD.HI.U32 R38, R31, R64, RZ ;  /* 0x000000401f267227 */ /* 0x000fe200078e00ff */
[----:B------:R-:W-:Y:S03]  /*5190*/  SEL R7, R71, R34, !P3 ;  /* 0x0000002247077207 */ /* 0x000fe60005800000 */
[-C--:B------:R-:W-:Y:S01]  /*51a0*/  IMAD.HI.U32 R34, R3, R22.reuse, RZ ;  /* 0x0000001603227227 */ /* 0x080fe200078e00ff */
[----:B------:R-:W-:Y:S03]  /*51b0*/  SHF.R.U32.HI R38, RZ, R65, R38 ;  /* 0x00000041ff267219 */ /* 0x000fe60000011626 */
[----:B------:R-:W-:Y:S01]  /*51c0*/  IMAD.HI.U32 R36, R7, R22, RZ ;  /* 0x0000001607247227 */ /* 0x000fe200078e00ff */
[----:B------:R-:W-:Y:S02]  /*51d0*/  @P2 SHF.R.U32.HI R3, RZ, R23, R34 ;  /* 0x00000017ff032219 */ /* 0x000fe40000011622 */
[----:B------:R-:W-:Y:S02]  /*51e0*/  SHF.R.U32.HI R34, RZ, R69, R40 ;  /* 0x00000045ff227219 */ /* 0x000fe40000011628 */
[----:B------:R-:W-:Y:S01]  /*51f0*/  @P2 SHF.R.U32.HI R7, RZ, R23, R36 ;  /* 0x00000017ff072219 */ /* 0x000fe20000011624 */
[C---:B------:R-:W-:Y:S01]  /*5200*/  IMAD R2, R26.reuse, R3, RZ ;  /* 0x000000031a027224 */ /* 0x040fe200078e02ff */
[----:B------:R-:W-:Y:S02]  /*5210*/  SEL R5, R29, R34, !P0 ;  /* 0x000000221d057207 */ /* 0x000fe40004000000 */
[----:B------:R-:W-:Y:S01]  /*5220*/  SEL R3, R31, R38, !P3 ;  /* 0x000000261f037207 */ /* 0x000fe20005800000 */
[----:B------:R-:W-:Y:S01]  /*5230*/  IMAD R4, R26, R7, RZ ;  /* 0x000000071a047224 */ /* 0x000fe200078e02ff */
[C---:B------:R-:W-:Y:S01]  /*5240*/  ISETP.GE.AND P0, PT, R5.reuse, R2, PT ;  /* 0x000000020500720c */ /* 0x040fe20003f06270 */
[----:B------:R-:W-:Y:S03]  /*5250*/  IMAD.HI.U32 R6, R5, R22, RZ ;  /* 0x0000001605067227 */ /* 0x000fe600078e00ff */
[----:B------:R-:W-:Y:S01]  /*5260*/  ISETP.GE.OR P0, PT, R3, R4, P0 ;  /* 0x000000040300720c */ /* 0x000fe20000706670 */
[----:B------:R-:W-:Y:S01]  /*5270*/  IMAD.MOV R4, RZ, RZ, -R3 ;  /* 0x000000ffff047224 */ /* 0x000fe200078e0a03 */
[-C--:B------:R-:W-:Y:S03]  /*5280*/  SHF.R.U32.HI R6, RZ, R23.reuse, R6 ;  /* 0x00000017ff067219 */ /* 0x080fe60000011606 */
[----:B------:R-:W-:Y:S01]  /*5290*/  IMAD R31, R28, R4, R31 ;  /* 0x000000041c1f7224 */ /* 0x000fe200078e021f */
[----:B------:R-:W-:Y:S05]  /*52a0*/  SEL R15, R5, R6, !P2 ;  /* 0x00000006050f7207 */ /* 0x000fea0005000000 */
[----:B------:R-:W-:Y:S02]  /*52b0*/  IMAD.MOV R6, RZ, RZ, -R15 ;  /* 0x000000ffff067224 */ /* 0x000fe400078e0a0f */
[C---:B------:R-:W-:Y:S04]  /*52c0*/  @!P0 IMAD.HI.U32 R2, R3.reuse, R22, RZ ;  /* 0x0000001603028227 */ /* 0x040fe800078e00ff */
[----:B------:R-:W-:Y:S01]  /*52d0*/  IMAD R6, R26, R6, R5 ;  /* 0x000000061a067224 */ /* 0x000fe200078e0205 */
[----:B------:R-:W-:Y:S04]  /*52e0*/  @!P0 SHF.R.U32.HI R2, RZ, R23, R2 ;  /* 0x00000017ff028219 */ /* 0x000fe80000011602 */
[----:B------:R-:W-:Y:S02]  /*52f0*/  @!P0 SEL R0, R3, R2, !P2 ;  /* 0x0000000203008207 */ /* 0x000fe40005000000 */
[----:B------:R-:W-:Y:S02]  /*5300*/  IADD3 R2, PT, PT, -R5, RZ, RZ ;  /* 0x000000ff05027210 */ /* 0x000fe40007ffe1ff */
[----:B------:R-:W-:Y:S01]  /*5310*/  @!P0 IADD3 R8, PT, PT, R15, -R0, RZ ;  /* 0x800000000f088210 */ /* 0x000fe20007ffe0ff */
[----:B------:R-:W-:Y:S02]  /*5320*/  @!P0 IMAD R0, R7, R6, R0 ;  /* 0x0000000607008224 */ /* 0x000fe400078e0200 */
[----:B------:R-:W-:Y:S02]  /*5330*/  IMAD R29, R24, R2, R29 ;  /* 0x00000002181d7224 */ /* 0x000fe400078e021d */
[----:B------:R-:W-:Y:S02]  /*5340*/  @!P0 IMAD R5, R8, R26, R3 ;  /* 0x0000001a08058224 */ /* 0x000fe400078e0203 */
[----:B------:R-:W-:Y:S04]  /*5350*/  @!P0 IMAD.MOV.U32 R3, RZ, RZ, R0 ;  /* 0x000000ffff038224 */ /* 0x000fe800078e0000 */
[----:B------:R-:W-:Y:S02]  /*5360*/  IMAD R31, R3, R28, R31 ;  /* 0x0000001c031f7224 */ /* 0x000fe400078e021f */
[----:B------:R-:W-:Y:S07]  /*5370*/  IMAD R29, R5, R24, R29 ;  /* 0x00000018051d7224 */ /* 0x000fee00078e021d */
.L_x_88:
[----:B-1----:R-:W-:Y:S01]  /*5380*/  @!P1 ISETP.NE.AND P0, PT, R10, 0x1, PT ;  /* 0x000000010a00980c */ /* 0x002fe20003f05270 */
[----:B------:R-:W-:Y:S01]  /*5390*/  @!P1 IMAD.HI.U32 R3, R29, R11, RZ ;  /* 0x0000000b1d039227 */ /* 0x000fe200078e00ff */
[----:B------:R-:W-:Y:S01]  /*53a0*/  R2UR UR42, R21 ;  /* 0x00000000152a72ca */ /* 0x000fe200000e0000 */
[----:B------:R-:W-:Y:S01]  /*53b0*/  BSSY.RECONVERGENT B6, `(.L_x_89) ;  /* 0x0000031000067945 */ /* 0x000fe20003800200 */
[----:B------:R-:W-:Y:S01]  /*53c0*/  R2UR UR41, R20 ;  /* 0x00000000142972ca */ /* 0x000fe200000e0000 */
[----:B------:R-:W-:Y:S01]  /*53d0*/  @!P1 IMAD.HI.U32 R0, R31, R12, RZ ;  /* 0x0000000c1f009227 */ /* 0x000fe200078e00ff */
[----:B------:R-:W-:Y:S02]  /*53e0*/  @!P1 SHF.R.U32.HI R2, RZ, R14, R3 ;  /* 0x0000000eff029219 */ /* 0x000fe40000011603 */
[----:B------:R-:W-:Y:S01]  /*53f0*/  @!P1 ISETP.NE.AND P2, PT, R9, 0x1, PT ;  /* 0x000000010900980c */ /* 0x000fe20003f45270 */
[----:B------:R-:W-:Y:S01]  /*5400*/  VIADD R85, R85, 0x1 ;  /* 0x0000000155557836 */ /* 0x000fe20000000000 */
[----:B------:R-:W-:Y:S02]  /*5410*/  @!P1 SEL R2, R29, R2, !P0 ;  /* 0x000000021d029207 */ /* 0x000fe40004000000 */
[----:B------:R-:W-:Y:S02]  /*5420*/  @!P1 SHF.R.U32.HI R0, RZ, R13, R0 ;  /* 0x0000000dff009219 */ /* 0x000fe40000011600 */
[----:B------:R-:W-:Y:S01]  /*5430*/  LOP3.LUT P0, RZ, R73, 0x1b0, RZ, 0xc0, !PT ;  /* 0x000001b049ff7812 */ /* 0x000fe2000780c0ff */
[----:B------:R-:W-:Y:S01]  /*5440*/  USHF.L.U32 UR42, UR42, 0x7, URZ ;  /* 0x000000072a2a7899 */ /* 0x000fe200080006ff */
[----:B------:R-:W-:Y:S01]  /*5450*/  @!P1 SEL R3, R31, R0, !P2 ;  /* 0x000000001f039207 */ /* 0x000fe20005000000 */
[----:B------:R-:W-:Y:S01]  /*5460*/  USHF.L.U32 UR41, UR41, 0x6, URZ ;  /* 0x0000000629297899 */ /* 0x000fe200080006ff */
[----:B------:R-:W-:Y:S03]  /*5470*/  @P4 SHF.R.U32.HI R74, RZ, 0x10, R17 ;  /* 0x00000010ff4a4819 */ /* 0x000fe60000011611 */
[----:B------:R-:W-:Y:S02]  /*5480*/  @!P1 IMAD.IADD R0, R2, 0x1, -R3 ;  /* 0x0000000102009824 */ /* 0x000fe400078e0a03 */
[----:B------:R-:W-:Y:S02]  /*5490*/  @!P1 IMAD.IADD R2, R3, 0x1, -R2 ;  /* 0x0000000103029824 */ /* 0x000fe400078e0a02 */
[----:B------:R-:W-:Y:S02]  /*54a0*/  @!P1 IMAD R31, R0, R9, R31 ;  /* 0x00000009001f9224 */ /* 0x000fe400078e021f */
[----:B------:R-:W-:Y:S01]  /*54b0*/  @!P1 IMAD R29, R2, R10, R29 ;  /* 0x0000000a021d9224 */ /* 0x000fe200078e021d */
[----:B------:R-:W-:Y:S06]  /*54c0*/  @!P0 BRA `(.L_x_90) ;  /* 0x00000000007c8947 */ /* 0x000fec0003800000 */
[----:B------:R-:W1:Y:S01]  /*54d0*/  LDCU.64 UR8, c[0x4][0x80] ;  /* 0x01001000ff0877ac */ /* 0x000e620008000a00 */
[----:B------:R-:W-:Y:S01]  /*54e0*/  MOV R2, 0x0 ;  /* 0x0000000000027802 */ /* 0x000fe20000000f00 */
[----:B------:R-:W-:Y:S02]  /*54f0*/  HFMA2 R12, -RZ, RZ, 0, 5.9604644775390625e-08 ;  /* 0x00000001ff0c7431 */ /* 0x000fe400000001ff */
[----:B------:R-:W-:Y:S01]  /*5500*/  IMAD.MOV.U32 R8, RZ, RZ, 0x70 ;  /* 0x00000070ff087424 */ /* 0x000fe200078e00ff */
[----:B------:R2:W3:Y:S01]  /*5510*/  LDC.64 R14, c[0x4][R2] ;  /* 0x01000000020e7b82 */ /* 0x0004e20000000a00 */
[----:B------:R-:W4:Y:S01]  /*5520*/  LDCU.64 UR6, c[0x4][0x88] ;  /* 0x01001100ff0677ac */ /* 0x000f220008000a00 */
[----:B------:R-:W-:Y:S01]  /*5530*/  IMAD.MOV.U32 R13, RZ, RZ, RZ ;  /* 0x000000ffff0d7224 */ /* 0x000fe200078e00ff */
[----:B------:R-:W2:Y:S01]  /*5540*/  LDCU.64 UR4, c[0x4][0x8] ;  /* 0x01000100ff0477ac */ /* 0x000ea20008000a00 */
[----:B-1----:R-:W-:Y:S01]  /*5550*/  MOV R5, UR9 ;  /* 0x0000000900057c02 */ /* 0x002fe20008000f00 */
[----:B------:R-:W-:Y:S01]  /*5560*/  IMAD.U32 R4, RZ, RZ, UR8 ;  /* 0x00000008ff047e24 */ /* 0x000fe2000f8e00ff */
[----:B----4-:R-:W-:Y:S01]  /*5570*/  MOV R7, UR7 ;  /* 0x0000000700077c02 */ /* 0x010fe20008000f00 */
[----:B------:R-:W-:Y:S01]  /*5580*/  IMAD.U32 R6, RZ, RZ, UR6 ;  /* 0x00000006ff067e24 */ /* 0x000fe2000f8e00ff */
[----:B--2---:R-:W-:Y:S01]  /*5590*/  MOV R11, UR5 ;  /* 0x00000005000b7c02 */ /* 0x004fe20008000f00 */
[----:B------:R-:W-:Y:S02]  /*55a0*/  IMAD.U32 R10, RZ, RZ, UR4 ;  /* 0x00000004ff0a7e24 */ /* 0x000fe4000f8e00ff */
[----:B------:R-:W-:Y:S07]  /*55b0*/  LEPC R20, `(.L_x_91) ;  /* 0x000000001014794e */ /* 0x000fee0000000000 */
[----:B---3-5:R-:W-:Y:S05]  /*55c0*/  CALL.ABS.NOINC R14 ;  /* 0x000000000e007343 */ /* 0x028fea0003c00000 */
.L_x_91:
[----:B------:R-:W1:Y:S01]  /*55d0*/  LDCU.64 UR8, c[0x4][0x80] ;  /* 0x01001000ff0877ac */ /* 0x000e620008000a00 */
[----:B------:R-:W2:Y:S01]  /*55e0*/  LDC.64 R2, c[0x4][R2] ;  /* 0x0100000002027b82 */ /* 0x000ea20000000a00 */
[----:B------:R-:W-:Y:S02]  /*55f0*/  HFMA2 R12, -RZ, RZ, 0, 5.9604644775390625e-08 ;  /* 0x00000001ff0c7431 */ /* 0x000fe400000001ff */
[----:B------:R-:W-:Y:S02]  /*5600*/  IMAD.MOV.U32 R8, RZ, RZ, 0x70 ;  /* 0x00000070ff087424 */ /* 0x000fe400078e00ff */
[----:B------:R-:W-:Y:S01]  /*5610*/  IMAD.MOV.U32 R13, RZ, RZ, RZ ;  /* 0x000000ffff0d7224 */ /* 0x000fe200078e00ff */
[----:B------:R-:W3:Y:S01]  /*5620*/  LDCU.64 UR6, c[0x4][0x88] ;  /* 0x01001100ff0677ac */ /* 0x000ee20008000a00 */
[----:B------:R-:W4:Y:S01]  /*5630*/  LDCU.64 UR4, c[0x4][0x8] ;  /* 0x01000100ff0477ac */ /* 0x000f220008000a00 */
[----:B-1----:R-:W-:Y:S02]  /*5640*/  MOV R4, UR8 ;  /* 0x0000000800047c02 */ /* 0x002fe40008000f00 */
[----:B------:R-:W-:Y:S02]  /*5650*/  MOV R5, UR9 ;  /* 0x0000000900057c02 */ /* 0x000fe40008000f00 */
[----:B---3--:R-:W-:Y:S01]  /*5660*/  MOV R7, UR7 ;  /* 0x0000000700077c02 */ /* 0x008fe20008000f00 */
[----:B------:R-:W-:Y:S01]  /*5670*/  IMAD.U32 R6, RZ, RZ, UR6 ;  /* 0x00000006ff067e24 */ /* 0x000fe2000f8e00ff */
[----:B----4-:R-:W-:Y:S01]  /*5680*/  MOV R11, UR5 ;  /* 0x00000005000b7c02 */ /* 0x010fe20008000f00 */
[----:B------:R-:W-:Y:S02]  /*5690*/  IMAD.U32 R10, RZ, RZ, UR4 ;  /* 0x00000004ff0a7e24 */ /* 0x000fe4000f8e00ff */
[----:B------:R-:W-:Y:S07]  /*56a0*/  LEPC R20, `(.L_x_90) ;  /* 0x000000001014794e */ /* 0x000fee0000000000 */
[----:B--2---:R-:W-:Y:S05]  /*56b0*/  CALL.ABS.NOINC R2 ;  /* 0x0000000002007343 */ /* 0x004fea0003c00000 */
.L_x_90:
[----:B------:R-:W-:Y:S05]  /*56c0*/  BSYNC.RECONVERGENT B6 ;  /* 0x0000000000067941 */ /* 0x000fea0003800200 */
.L_x_89:
[----:B------:R-:W-:Y:S01]  /*56d0*/  ISETP.NE.U32.AND P4, PT, R62, RZ, PT ;  /* 0x000000ff3e00720c */ /* 0x000fe20003f85070 */
[----:B------:R-:W-:Y:S01]  /*56e0*/  UISETP.NE.AND UP2, UPT, UR50, URZ, UPT ;  /* 0x000000ff3200728c */ /* 0x000fe2000bf45270 */
[----:B------:R-:W-:Y:S01]  /*56f0*/  ISETP.NE.U32.AND P2, PT, RZ, UR38, PT ;  /* 0x00000026ff007c0c */ /* 0x000fe2000bf45070 */
[----:B------:R-:W-:Y:S01]  /*5700*/  UISETP.NE.U32.AND UP1, UPT, UR44, URZ, UPT ;  /* 0x000000ff2c00728c */ /* 0x000fe2000bf25070 */
[----:B------:R-:W-:Y:S01]  /*5710*/  ISETP.NE.AND.EX P4, PT, R63, RZ, PT, P4 ;  /* 0x000000ff3f00720c */ /* 0x000fe20003f85340 */
[----:B------:R-:W-:Y:S01]  /*5720*/  UPLOP3.LUT UP0, UPT, UPT, UPT, UPT, 0x40, 0x4 ;  /* 0x000000000004789c */ /* 0x000fe20003f0e870 */
[----:B------:R-:W-:Y:S01]  /*5730*/  ISETP.NE.AND.EX P2, PT, RZ, UR39, PT, P2 ;  /* 0x00000027ff007c0c */ /* 0x000fe2000bf45320 */
[----:B------:R-:W-:Y:S01]  /*5740*/  UISETP.NE.AND.EX UP1, UPT, UR45, URZ, UPT, UP1 ;  /* 0x000000ff2d00728c */ /* 0x000fe2000bf25310 */
[----:B------:R-:W-:Y:S04]  /*5750*/  PLOP3.LUT P1, PT, PT, PT, UP2, 0x80, 0x8 ;  /* 0x000000000008781c */ /* 0x000fe80003f2f028 */
[----:B------:R-:W-:Y:S06]  /*5760*/  @UP2 UPLOP3.LUT UP0, UPT, UPT, UPT, UP1, 0x80, 0x8 ;  /* 0x000000000008289c */ /* 0x000fec0003f0f010 */
[----:B------:R-:W-:Y:S01]  /*5770*/  PLOP3.LUT P0, PT, PT, PT, UP0, 0x80, 0x8 ;  /* 0x000000000008781c */ /* 0x000fe20003f0f008 */
[----:B------:R-:W-:Y:S01]  /*5780*/  @!UPT UIADD3 URZ, UPT, UPT, URZ, URZ, URZ ;  /* 0x000000fffffff290 */ /* 0x000fe2000fffe0ff */
[----:B------:R-:W-:Y:S11]  /*5790*/  BRA.U !UP1, `(.L_x_92) ;  /* 0x0000000109387547 */ /* 0x000ff6000b800000 */
[----:B------:R-:W-:Y:S01]  /*57a0*/  UISETP.NE.U32.AND UP0, UPT, UR38, URZ, UPT ;  /* 0x000000ff2600728c */ /* 0x000fe2000bf05070 */
[----:B------:R-:W-:Y:S02]  /*57b0*/  HFMA2 R0, -RZ, RZ, 0, 5.9604644775390625e-08 ;  /* 0x00000001ff007431 */ /* 0x000fe400000001ff */
[----:B------:R-:W-:Y:S01]  /*57c0*/  IMAD.MOV.U32 R67, RZ, RZ, 0x1 ;  /* 0x00000001ff437424 */ /* 0x000fe200078e00ff */
[----:B------:R-:W-:Y:S06]  /*57d0*/  UISETP.NE.AND.EX UP0, UPT, UR39, URZ, UPT, UP0 ;  /* 0x000000ff2700728c */ /* 0x000fec000bf05300 */
[----:B------:R-:W-:Y:S05]  /*57e0*/  PLOP3.LUT P3, PT, PT, PT, UP0, 0x80, 0x8 ;  /* 0x000000000008781c */ /* 0x000fea0003f6f008 */
[----:B------:R-:W1:Y:S01]  /*57f0*/  @UP0 LDCU.64 UR6, c[0x0][0x888] ;  /* 0x00011100ff0607ac */ /* 0x000e620008000a00 */
[----:B------:R-:W-:Y:S07]  /*5800*/  @UP0 UIMAD UR4, UR36, UR44, URZ ;  /* 0x0000002c240402a4 */ /* 0x000fee000f8e02ff */
[----:B------:R-:W-:Y:S01]  /*5810*/  @!P3 PRMT R67, R0, 0x7610, R67 ;  /* 0x000076100043b816 */ /* 0x000fe20000000043 */
[----:B-1----:R-:W-:Y:S03]  /*5820*/  @UP0 UIMAD.WIDE UR6, UR4, 0x4, UR6 ;  /* 0x00000004040608a5 */ /* 0x002fe6000f8e0206 */
[----:B------:R-:W1:Y:S03]  /*5830*/  @!UP0 LDCU UR4, c[0x0][0x880] ;  /* 0x00011000ff0487ac */ /* 0x000e660008000800 */
[----:B------:R-:W-:Y:S01]  /*5840*/  IMAD.U32 R2, RZ, RZ, UR6 ;  /* 0x00000006ff027e24 */ /* 0x000fe2000f8e00ff */
[----:B------:R-:W-:Y:S05]  /*5850*/  MOV R3, UR7 ;  /* 0x0000000700037c02 */ /* 0x000fea0008000f00 */
[----:B-----5:R2:W5:Y:S02]  /*5860*/  @P3 LDG.E R35, desc[UR46][R2.64] ;  /* 0x0000002e02233981 */ /* 0x020564000c1e1900 */
[----:B-12---:R-:W-:Y:S02]  /*5870*/  @!P3 IMAD.U32 R35, RZ, RZ, UR4 ;  /* 0x00000004ff23be24 */ /* 0x006fe4000f8e00ff */
.L_x_92:
[----:B------:R-:W-:Y:S05]  /*5880*/  @!P4 BRA `(.L_x_93) ;  /* 0x000000000020c947 */ /* 0x000fea0003800000 */
[----:B------:R-:W-:Y:S04]  /*5890*/  ISETP.NE.U32.AND P3, PT, R60, RZ, PT ;  /* 0x000000ff3c00720c */ /* 0x000fe80003f65070 */
[----:B------:R-:W-:Y:S11]  /*58a0*/  ISETP.NE.AND.EX P3, PT, R61, RZ, PT, P3 ;  /* 0x000000ff3d00720c */ /* 0x000ff60003f65330 */
[----:B------:R-:W-:Y:S02]  /*58b0*/  @!UPT UIADD3 URZ, UPT, UPT, URZ, URZ, URZ ;  /* 0x000000fffffff290 */ /* 0x000fe4000fffe0ff */
[----:B------:R-:W1:Y:S01]  /*58c0*/  @P3 LDC.64 R2, c[0x0][0x8a8] ;  /* 0x00022a00ff023b82 */ /* 0x000e620000000a00 */
[----:B------:R-:W-:Y:S04]  /*58d0*/  @P3 IMAD R0, R62, UR36, RZ ;  /* 0x000000243e003c24 */ /* 0x000fe8000f8e02ff */
[----:B-1----:R-:W-:Y:S05]  /*58e0*/  @P3 IMAD.WIDE R2, R0, 0x4, R2 ;  /* 0x0000000400023825 */ /* 0x002fea00078e0202 */
[----:B-----5:R1:W5:Y:S02]  /*58f0*/  @P3 LDG.E R32, desc[UR46][R2.64] ;  /* 0x0000002e02203981 */ /* 0x020364000c1e1900 */
[----:B-1----:R-:W2:Y:S02]  /*5900*/  @!P3 LDC R32, c[0x0][0x8a0] ;  /* 0x00022800ff20bb82 */ /* 0x002ea40000000800 */
.L_x_93:
[----:B-----5:R-:W-:Y:S01]  /*5910*/  FSETP.NEU.AND P3, PT, R35, RZ, PT ;  /* 0x000000ff2300720b */ /* 0x020fe20003f6d000 */
[----:B------:R-:W-:Y:S01]  /*5920*/  BSSY B1, `(.L_x_94) ;  /* 0x0000039000017945 */ /* 0x000fe20003800000 */
[----:B------:R-:W-:Y:S01]  /*5930*/  SEL R5, RZ, 0xffffffff, P2 ;  /* 0xffffffffff057807 */ /* 0x000fe20001000000 */
[----:B------:R-:W-:Y:S01]  /*5940*/  IMAD.MOV.U32 R89, RZ, RZ, 0x1 ;  /* 0x00000001ff597424 */ /* 0x000fe200078e00ff */
[----:B------:R-:W-:Y:S01]  /*5950*/  @P1 LOP3.LUT P2, RZ, R67, 0xff, RZ, 0xc0, !PT ;  /* 0x000000ff43ff1812 */ /* 0x000fe2000784c0ff */
[C---:B------:R-:W-:Y:S01]  /*5960*/  IMAD R34, R30.reuse, 0x40, R33 ;  /* 0x000000401e227824 */ /* 0x040fe200078e0221 */
[----:B------:R-:W-:Y:S01]  /*5970*/  @P1 SEL R0, RZ, 0xffffffff, P3 ;  /* 0xffffffffff001807 */ /* 0x000fe20001800000 */
[----:B------:R-:W-:Y:S01]  /*5980*/  IMAD R86, R81, -0x10, R79 ;  /* 0xfffffff051567824 */ /* 0x000fe200078e024f */
[----:B------:R-:W-:Y:S01]  /*5990*/  LOP3.LUT R77, R77, 0x1, RZ, 0x3c, !PT ;  /* 0x000000014d4d7812 */ /* 0x000fe200078e3cff */
[----:B------:R-:W-:Y:S01]  /*59a0*/  IMAD.MOV.U32 R43, RZ, RZ, RZ ;  /* 0x000000ffff2b7224 */ /* 0x000fe200078e00ff */
[----:B------:R-:W-:Y:S02]  /*59b0*/  @P0 SEL R0, R5, R0, !P2 ;  /* 0x0000000005000207 */ /* 0x000fe40005000000 */
[----:B------:R-:W-:Y:S02]  /*59c0*/  CS2R R46, SRZ ;  /* 0x00000000002e7805 */ /* 0x000fe4000001ff00 */
[----:B------:R-:W-:Y:S02]  /*59d0*/  LEA R88, R30, UR48, 0x3 ;  /* 0x000000301e587c11 */ /* 0x000fe4000f8e18ff */
[----:B------:R-:W-:Y:S02]  /*59e0*/  CS2R R44, SRZ ;  /* 0x00000000002c7805 */ /* 0x000fe4000001ff00 */
[----:B------:R-:W-:Y:S02]  /*59f0*/  @P1 LOP3.LUT R0, R0, 0x1, RZ, 0xc0, !PT ;  /* 0x0000000100001812 */ /* 0x000fe400078ec0ff */
[----:B------:R-:W-:Y:S02]  /*5a00*/  CS2R R50, SRZ ;  /* 0x0000000000327805 */ /* 0x000fe4000001ff00 */
[----:B------:R-:W-:Y:S02]  /*5a10*/  SHF.L.U32 R3, R76, 0x1f, RZ ;  /* 0x0000001f4c037819 */ /* 0x000fe400000006ff */
[----:B------:R-:W-:Y:S02]  /*5a20*/  CS2R R48, SRZ ;  /* 0x0000000000307805 */ /* 0x000fe4000001ff00 */
[----:B------:R-:W-:Y:S02]  /*5a30*/  ISETP.NE.U32.OR P5, PT, R0, 0x1, !P1 ;  /* 0x000000010000780c */ /* 0x000fe40004fa5470 */
[----:B------:R-:W-:Y:S02]  /*5a40*/  CS2R R54, SRZ ;  /* 0x0000000000367805 */ /* 0x000fe4000001ff00 */
[----:B------:R-:W-:Y:S02]  /*5a50*/  PLOP3.LUT P2, PT, PT, PT, UP1, 0x80, 0x8 ;  /* 0x000000000008781c */ /* 0x000fe40003f4f018 */
[----:B------:R-:W-:Y:S02]  /*5a60*/  CS2R R52, SRZ ;  /* 0x0000000000347805 */ /* 0x000fe4000001ff00 */
[----:B------:R-:W-:Y:S02]  /*5a70*/  LOP3.LUT P4, R84, R67, 0xff, RZ, 0xc0, !PT ;  /* 0x000000ff43547812 */ /* 0x000fe4000788c0ff */
[----:B------:R-:W-:Y:S02]  /*5a80*/  CS2R R58, SRZ ;  /* 0x00000000003a7805 */ /* 0x000fe4000001ff00 */
[----:B------:R-:W-:Y:S02]  /*5a90*/  SEL R0, RZ, 0xffffffff, P3 ;  /* 0xffffffffff007807 */ /* 0x000fe40001800000 */
[----:B------:R-:W-:Y:S02]  /*5aa0*/  CS2R R56, SRZ ;  /* 0x0000000000387805 */ /* 0x000fe4000001ff00 */
[----:B------:R-:W-:Y:S02]  /*5ab0*/  P2R R87, PR, RZ, 0x20 ;  /* 0x00000020ff577803 */ /* 0x000fe40000000000 */
[----:B------:R-:W-:Y:S02]  /*5ac0*/  @P5 SHF.L.U32 R2, R77, 0x1f, RZ ;  /* 0x0000001f4d025819 */ /* 0x000fe400000006ff */
[----:B------:R-:W-:Y:S02]  /*5ad0*/  @P2 SEL R0, R5, R0, !P4 ;  /* 0x0000000005002207 */ /* 0x000fe40006000000 */
[----:B------:R-:W1:Y:S02]  /*5ae0*/  @P5 SYNCS.PHASECHK.TRANS64.TRYWAIT P1, [UR48+0x80], R2 ;  /* 0x00008002ff0055a7 */ /* 0x000e640008021130 */
[----:B------:R-:W-:Y:S04]  /*5af0*/  LOP3.LUT R0, R0, 0x1, RZ, 0xc0, !PT ;  /* 0x0000000100007812 */ /* 0x000fe800078ec0ff */
[----:B------:R-:W-:Y:S04]  /*5b00*/  ISETP.NE.U32.AND P2, PT, R0, 0x1, PT ;  /* 0x000000010000780c */ /* 0x000fe80003f45070 */
[----:B------:R-:W-:Y:S01]  /*5b10*/  P2R R90, PR, RZ, 0x4 ;  /* 0x00000004ff5a7803 */ /* 0x000fe20000000000 */
[----:B------:R3:W4:Y:S01]  /*5b20*/  SYNCS.PHASECHK.TRANS64.TRYWAIT P0, [R88+URZ+0xf0], R3 ;  /* 0x0000f003580075a7 */ /* 0x00072200080011ff */
[----:B-1----:R-:W-:Y:S01]  /*5b30*/  @P5 SEL R89, RZ, 0x1, !P1 ;  /* 0x00000001ff595807 */ /* 0x002fe20004800000 */
[----:B---3--:R-:W-:Y:S06]  /*5b40*/  @!P5 BRA `(.L_x_95) ;  /* 0x000000000058d947 */ /* 0x008fec0003800000 */
[----:B------:R-:W-:Y:S01]  /*5b50*/  IMAD.MOV.U32 R47, RZ, RZ, RZ ;  /* 0x000000ffff2f7224 */ /* 0x000fe200078e00ff */
[----:B------:R-:W-:Y:S01]  /*5b60*/  ISETP.NE.AND P1, PT, R89, RZ, PT ;  /* 0x000000ff5900720c */ /* 0x000fe20003f25270 */
[----:B------:R-:W-:Y:S01]  /*5b70*/  BSSY B0, `(.L_x_96) ;  /* 0x000000c000007945 */ /* 0x000fe20003800000 */
[----:B------:R-:W-:Y:S02]  /*5b80*/  CS2R R58, SRZ ;  /* 0x00000000003a7805 */ /* 0x000fe4000001ff00 */
[----:B------:R-:W-:Y:S02]  /*5b90*/  CS2R R56, SRZ ;  /* 0x0000000000387805 */ /* 0x000fe4000001ff00 */
[----:B------:R-:W-:Y:S02]  /*5ba0*/  CS2R R54, SRZ ;  /* 0x0000000000367805 */ /* 0x000fe4000001ff00 */
[----:B------:R-:W-:Y:S02]  /*5bb0*/  CS2R R52, SRZ ;  /* 0x0000000000347805 */ /* 0x000fe4000001ff00 */
[----:B------:R-:W-:Y:S02]  /*5bc0*/  CS2R R50, SRZ ;  /* 0x0000000000327805 */ /* 0x000fe4000001ff00 */
[----:B------:R-:W-:Y:S02]  /*5bd0*/  CS2R R48, SRZ ;  /* 0x0000000000307805 */ /* 0x000fe4000001ff00 */
[----:B------:R-:W-:Y:S01]  /*5be0*/  CS2R R44, SRZ ;  /* 0x00000000002c7805 */ /* 0x000fe2000001ff00 */
[----:B------:R-:W-:Y:S06]  /*5bf0*/  @P1 BRA `(.L_x_97) ;  /* 0x00000000000c1947 */ /* 0x000fec0003800000 */
[----:B------:R-:W-:Y:S04]  /*5c00*/  SHF.L.U32 R5, R77, 0x1f, RZ ;  /* 0x0000001f4d057819 */ /* 0x000fe800000006ff */
[----:B------:R-:W1:Y:S02]  /*5c10*/  SYNCS.PHASECHK.TRANS64.TRYWAIT P1, [UR48+0x80], R5 ;  /* 0x00008005ff0075a7 */ /* 0x000e640008021130 */
[----:B-1----:R-:W-:Y:S05]  /*5c20*/  @!P1 BRA `(.L_x_98) ;  /* 0x0000003000c49947 */ /* 0x002fea0003800000 */
.L_x_97:
[----:B------:R-:W-:Y:S05]  /*5c30*/  BSYNC B0 ;  /* 0x0000000000007941 */ /* 0x000fea0003800000 */
.L_x_96:
[----:B------:R-:W-:Y:S01]  /*5c40*/  ISETP.NE.AND P1, PT, R90, RZ, PT ;  /* 0x000000ff5a00720c */ /* 0x000fe20003f25270 */
[----:B------:R-:W-:Y:S11]  /*5c50*/  HFMA2 R43, -RZ, RZ, 0, 5.9604644775390625e-08 ;  /* 0x00000001ff2b7431 */ /* 0x000ff600000001ff */
[----:B------:R-:W-:Y:S01]  /*5c60*/  @!UPT UIADD3 URZ, UPT, UPT, URZ, URZ, URZ ;  /* 0x000000fffffff290 */ /* 0x000fe2000fffe0ff */
[----:B------:R3:W1:Y:S04]  /*5c70*/  @P1 LDS.128 R56, [R80] ;  /* 0x0000000050381984 */ /* 0x0006680000000c00 */
[----:B------:R3:W1:Y:S04]  /*5c80*/  @P1 LDS.128 R52, [R79+0x10] ;  /* 0x000010004f341984 */ /* 0x0006680000000c00 */
[----:B------:R3:W1:Y:S04]  /*5c90*/  @P1 LDS.128 R48, [R78+0x20] ;  /* 0x000020004e301984 */ /* 0x0006680000000c00 */
[----:B------:R3:W1:Y:S02]  /*5ca0*/  @P1 LDS.128 R44, [R86+0x30] ;  /* 0x00003000562c1984 */ /* 0x0006640000000c00 */
.L_x_95:
[----:B------:R-:W-:Y:S05]  /*5cb0*/  BSYNC B1 ;  /* 0x0000000000017941 */ /* 0x000fea0003800000 */
.L_x_94:
[----:B-1----:R-:W-:Y:S04]  /*5cc0*/  SHF.R.U32.HI R5, RZ, 0x15, R34 ;  /* 0x00000015ff057819 */ /* 0x002fe80000011622 */
[----:B------:R-:W-:Y:S01]  /*5cd0*/  LOP3.LUT P1, RZ, R5, 0x3, R72, 0x48, !PT ;  /* 0x0000000305ff7812 */ /* 0x000fe20007824848 */
[----:B------:R-:W-:Y:S01]  /*5ce0*/  @!UPT UIADD3 URZ, UPT, UPT, URZ, URZ, URZ ;  /* 0x000000fffffff290 */ /* 0x000fe2000fffe0ff */
[----:B----4-:R-:W-:Y:S11]  /*5cf0*/  @P0 BRA `(.L_x_99) ;  /* 0x0000000000080947 */ /* 0x010ff60003800000 */
[----:B------:R-:W1:Y:S02]  /*5d00*/  SYNCS.PHASECHK.TRANS64.TRYWAIT P0, [R88+URZ+0xf0], R3 ;  /* 0x0000f003580075a7 */ /* 0x000e6400080011ff */
[----:B-1----:R-:W-:Y:S05]  /*5d10*/  @!P0 BRA `(.L_x_100) ;  /* 0x0000003000a08947 */ /* 0x002fea0003800000 */
.L_x_99:
[----:B------:R-:W-:Y:S05]  /*5d20*/  @!P1 BRA `(.L_x_101) ;  /* 0x0000000000409947 */ /* 0x000fea0003800000 */
[----:B------:R-:W4:Y:S01]  /*5d30*/  LDCU.64 UR8, c[0x4][0x70] ;  /* 0x01000e00ff0877ac */ /* 0x000f220008000a00 */
[----:B-1----:R-:W-:Y:S01]  /*5d40*/  MOV R3, 0x0 ;  /* 0x0000000000037802 */ /* 0x002fe20000000f00 */
[----:B------:R-:W-:Y:S02]  /*5d50*/  HFMA2 R12, -RZ, RZ, 0, 5.9604644775390625e-08 ;  /* 0x00000001ff0c7431 */ /* 0x000fe400000001ff */
[----:B------:R-:W-:Y:S02]  /*5d60*/  IMAD.MOV.U32 R8, RZ, RZ, 0x192 ;  /* 0x00000192ff087424 */ /* 0x000fe400078e00ff */
[----:B------:R-:W-:Y:S01]  /*5d70*/  IMAD.MOV.U32 R13, RZ, RZ, RZ ;  /* 0x000000ffff0d7224 */ /* 0x000fe200078e00ff */
[----:B------:R-:W1:Y:S01]  /*5d80*/  LDCU.64 UR6, c[0x4][0x78] ;  /* 0x01000f00ff0677ac */ /* 0x000e620008000a00 */
[----:B------:R-:W2:Y:S01]  /*5d90*/  LDC.64 R2, c[0x4][R3] ;  /* 0x0100000003027b82 */ /* 0x000ea20000000a00 */
[----:B------:R-:W5:Y:S01]  /*5da0*/  LDCU.64 UR4, c[0x4][0x10] ;  /* 0x01000200ff0477ac */ /* 0x000f620008000a00 */
[----:B----4-:R-:W-:Y:S01]  /*5db0*/  MOV R5, UR9 ;  /* 0x0000000900057c02 */ /* 0x010fe20008000f00 */
[----:B------:R-:W-:Y:S01]  /*5dc0*/  IMAD.U32 R4, RZ, RZ, UR8 ;  /* 0x00000008ff047e24 */ /* 0x000fe2000f8e00ff */
[----:B-1----:R-:W-:Y:S01]  /*5dd0*/  MOV R7, UR7 ;  /* 0x0000000700077c02 */ /* 0x002fe20008000f00 */
[----:B------:R-:W-:Y:S01]  /*5de0*/  IMAD.U32 R6, RZ, RZ, UR6 ;  /* 0x00000006ff067e24 */ /* 0x000fe2000f8e00ff */
[----:B-----5:R-:W-:Y:S01]  /*5df0*/  MOV R11, UR5 ;  /* 0x00000005000b7c02 */ /* 0x020fe20008000f00 */
[----:B------:R-:W-:Y:S02]  /*5e00*/  IMAD.U32 R10, RZ, RZ, UR4 ;  /* 0x00000004ff0a7e24 */ /* 0x000fe4000f8e00ff */
[----:B------:R-:W-:Y:S07]  /*5e10*/  LEPC R20, `(.L_x_101) ;  /* 0x000000001014794e */ /* 0x000fee0000000000 */
[----:B--23--:R-:W-:Y:S05]  /*5e20*/  CALL.ABS.NOINC R2 ;  /* 0x0000000002007343 */ /* 0x00cfea0003c00000 */
.L_x_101:
[----:B------:R-:W-:Y:S01]  /*5e30*/  LOP3.LUT R20, R56, 0xffffe000, RZ, 0xc0, !PT ;  /* 0xffffe00038147812 */ /* 0x000fe200078ec0ff */
[----:B------:R-:W-:Y:S05]  /*5e40*/  WARPSYNC.ALL ;  /* 0x0000000000007948 */ /* 0x000fea0003800000 */
[----:B------:R-:W-:Y:S01]  /*5e50*/  R2UR UR4, R34 ;  /* 0x00000000220472ca */ /* 0x000fe200000e0000 */
[----:B------:R-:W-:Y:S01]  /*5e60*/  BSSY.RECONVERGENT B0, `(.L_x_102) ;  /* 0x0000058000007945 */ /* 0x000fe20003800200 */
[----:B------:R-:W-:Y:S02]  /*5e70*/  LOP3.LUT R21, R57, 0xffffe000, RZ, 0xc0, !PT ;  /* 0xffffe00039157812 */ /* 0x000fe400078ec0ff */
[----:B------:R-:W-:Y:S02]  /*5e80*/  LOP3.LUT R40, R58, 0xffffe000, RZ, 0xc0, !PT ;  /* 0xffffe0003a287812 */ /* 0x000fe400078ec0ff */
[----:B------:R-:W-:Y:S02]  /*5e90*/  LOP3.LUT R41, R52, 0xffffe000, RZ, 0xc0, !PT ;  /* 0xffffe00034297812 */ /* 0x000fe400078ec0ff */
[----:B------:R-:W-:Y:S05]  /*5ea0*/  ISETP.NE.AND P0, PT, R82, RZ, PT ;  /* 0x000000ff5200720c */ /* 0x000fea0003f05270 */
[----:B------:R-:W2:Y:S02]  /*5eb0*/  LDTM.x16 R4, tmem[UR4] ;  /* 0x00000004000479ee */ /* 0x000ea40008240000 */
[C---:B--2---:R-:W-:Y:S01]  /*5ec0*/  FMUL R0, R32.reuse, R4 ;  /* 0x0000000420007220 */ /* 0x044fe20000400000 */
[C---:B------:R-:W-:Y:S01]  /*5ed0*/  FMUL R2, R32.reuse, R5 ;  /* 0x0000000520027220 */ /* 0x040fe20000400000 */
[C---:B-1----:R-:W-:Y:S01]  /*5ee0*/  FMUL R3, R32.reuse, R6 ;  /* 0x0000000620037220 */ /* 0x042fe20000400000 */
[----:B------:R-:W-:Y:S01]  /*5ef0*/  FMUL R7, R32, R7 ;  /* 0x0000000720077220 */ /* 0x000fe20000400000 */
[----:B------:R-:W-:Y:S01]  /*5f00*/  FFMA R36, R35, R20, R0 ;  /* 0x0000001423247223 */ /* 0x000fe20000000000 */
[----:B------:R-:W-:Y:S01]  /*5f10*/  LOP3.LUT R20, R59, 0xffffe000, RZ, 0xc0, !PT ;  /* 0xffffe0003b147812 */ /* 0x000fe200078ec0ff */
[C---:B------:R-:W-:Y:S01]  /*5f20*/  FFMA R37, R35.reuse, R21, R2 ;  /* 0x0000001523257223 */ /* 0x040fe20000000002 */
[----:B------:R-:W-:Y:S01]  /*5f30*/  LOP3.LUT R21, R54, 0xffffe000, RZ, 0xc0, !PT ;  /* 0xffffe00036157812 */ /* 0x000fe200078ec0ff */
[----:B------:R-:W-:Y:S01]  /*5f40*/  FFMA R38, R35, R40, R3 ;  /* 0x0000002823267223 */ /* 0x000fe20000000003 */
[----:B------:R-:W-:Y:S01]  /*5f50*/  LOP3.LUT R40, R53, 0xffffe000, RZ, 0xc0, !PT ;  /* 0xffffe00035287812 */ /* 0x000fe200078ec0ff */
[----:B------:R-:W-:Y:S01]  /*5f60*/  FFMA R39, R35, R20, R7 ;  /* 0x0000001423277223 */ /* 0x000fe20000000007 */
[----:B------:R-:W-:Y:S01]  /*5f70*/  LOP3.LUT R20, R55, 0xffffe000, RZ, 0xc0, !PT ;  /* 0xffffe00037147812 */ /* 0x000fe200078ec0ff */
[C---:B------:R-:W-:Y:S01]  /*5f80*/  FMUL R4, R32.reuse, R8 ;  /* 0x0000000820047220 */ /* 0x040fe20000400000 */
[----:B------:R-:W-:Y:S01]  /*5f90*/  F2FP.TF32.F32.PACK_B R36, R36 ;  /* 0x00000024ff24723e */ /* 0x000fe200024050ff */
[C---:B------:R-:W-:Y:S01]  /*5fa0*/  FMUL R5, R32.reuse, R9 ;  /* 0x0000000920057220 */ /* 0x040fe20000400000 */
[----:B------:R-:W-:Y:S01]  /*5fb0*/  F2FP.TF32.F32.PACK_B R37, R37 ;  /* 0x00000025ff25723e */ /* 0x000fe200024050ff */
[C---:B------:R-:W-:Y:S01]  /*5fc0*/  FMUL R6, R32.reuse, R10 ;  /* 0x0000000a20067220 */ /* 0x040fe20000400000 */
[----:B------:R-:W-:Y:S01]  /*5fd0*/  FMUL R11, R32, R11 ;  /* 0x0000000b200b7220 */ /* 0x000fe20000400000 */
[----:B------:R-:W-:Y:S01]  /*5fe0*/  F2FP.TF32.F32.PACK_B R38, R38 ;  /* 0x00000026ff26723e */ /* 0x000fe200024050ff */
[C---:B------:R-:W-:Y:S01]  /*5ff0*/  FFMA R4, R35.reuse, R41, R4 ;  /* 0x0000002923047223 */ /* 0x040fe20000000004 */
[----:B------:R-:W-:Y:S01]  /*6000*/  F2FP.TF32.F32.PACK_B R39, R39 ;  /* 0x00000027ff27723e */ /* 0x000fe200024050ff */
[C---:B------:R-:W-:Y:S01]  /*6010*/  FFMA R5, R35.reuse, R40, R5 ;  /* 0x0000002823057223 */ /* 0x040fe20000000005 */
[C---:B------:R-:W-:Y:S01]  /*6020*/  FFMA R6, R35.reuse, R21, R6 ;  /* 0x0000001523067223 */ /* 0x040fe20000000006 */
[----:B------:R-:W-:Y:S01]  /*6030*/  FFMA R7, R35, R20, R11 ;  /* 0x0000001423077223 */ /* 0x000fe2000000000b */
[----:B------:R-:W-:Y:S01]  /*6040*/  LOP3.LUT R41, R48, 0xffffe000, RZ, 0xc0, !PT ;  /* 0xffffe00030297812 */ /* 0x000fe200078ec0ff */
[----:B------:R1:W-:Y:S01]  /*6050*/  STS.128 [R80], R36 ;  /* 0x0000002450007388 */ /* 0x0003e20000000c00 */
[----:B------:R-:W-:Y:S01]  /*6060*/  LOP3.LUT R40, R49, 0xffffe000, RZ, 0xc0, !PT ;  /* 0xffffe00031287812 */ /* 0x000fe200078ec0ff */
[C---:B------:R-:W-:Y:S01]  /*6070*/  FMUL R8, R32.reuse, R12 ;  /* 0x0000000c20087220 */ /* 0x040fe20000400000 */
[----:B------:R-:W-:Y:S01]  /*6080*/  FMUL R9, R32, R13 ;  /* 0x0000000d20097220 */ /* 0x000fe20000400000 */
[----:B------:R-:W-:Y:S01]  /*6090*/  LOP3.LUT R21, R50, 0xffffe000, RZ, 0xc0, !PT ;  /* 0xffffe00032157812 */ /* 0x000fe200078ec0ff */
[C---:B------:R-:W-:Y:S01]  /*60a0*/  FMUL R10, R32.reuse, R14 ;  /* 0x0000000e200a7220 */ /* 0x040fe20000400000 */
[----:B------:R-:W-:Y:S01]  /*60b0*/  LOP3.LUT R20, R51, 0xffffe000, RZ, 0xc0, !PT ;  /* 0xffffe00033147812 */ /* 0x000fe200078ec0ff */
[----:B------:R-:W-:Y:S01]  /*60c0*/  FMUL R15, R32, R15 ;  /* 0x0000000f200f7220 */ /* 0x000fe20000400000 */
[----:B------:R-:W-:Y:S01]  /*60d0*/  F2FP.TF32.F32.PACK_B R4, R4 ;  /* 0x00000004ff04723e */ /* 0x000fe200024050ff */
[C---:B------:R-:W-:Y:S01]  /*60e0*/  FFMA R8, R35.reuse, R41, R8 ;  /* 0x0000002923087223 */ /* 0x040fe20000000008 */
[----:B------:R-:W-:Y:S01]  /*60f0*/  F2FP.TF32.F32.PACK_B R5, R5 ;  /* 0x00000005ff05723e */ /* 0x000fe200024050ff */
[C---:B------:R-:W-:Y:S01]  /*6100*/  FFMA R9, R35.reuse, R40, R9 ;  /* 0x0000002823097223 */ /* 0x040fe20000000009 */
[----:B------:R-:W-:Y:S01]  /*6110*/  F2FP.TF32.F32.PACK_B R6, R6 ;  /* 0x00000006ff06723e */ /* 0x000fe200024050ff */
[C---:B------:R-:W-:Y:S01]  /*6120*/  FFMA R10, R35.reuse, R21, R10 ;  /* 0x00000015230a7223 */ /* 0x040fe2000000000a */
[----:B------:R-:W-:Y:S01]  /*6130*/  F2FP.TF32.F32.PACK_B R7, R7 ;  /* 0x00000007ff07723e */ /* 0x000fe200024050ff */
[----:B------:R-:W-:Y:S01]  /*6140*/  FFMA R11, R35, R20, R15 ;  /* 0x00000014230b7223 */ /* 0x000fe2000000000f */
[----:B------:R-:W-:Y:S01]  /*6150*/  LOP3.LUT R41, R44, 0xffffe000, RZ, 0xc0, !PT ;  /* 0xffffe0002c297812 */ /* 0x000fe200078ec0ff */
[C---:B------:R-:W-:Y:S01]  /*6160*/  FMUL R12, R32.reuse, R16 ;  /* 0x00000010200c7220 */ /* 0x040fe20000400000 */
[----:B------:R-:W-:Y:S01]  /*6170*/  LOP3.LUT R40, R45, 0xffffe000, RZ, 0xc0, !PT ;  /* 0xffffe0002d287812 */ /* 0x000fe200078ec0ff */
[----:B------:R1:W-:Y:S01]  /*6180*/  STS.128 [R79+0x10], R4 ;  /* 0x000010044f007388 */ /* 0x0003e20000000c00 */
        /* <DEDUP_REMOVED lines=13> */
[----:B------:R-:W-:Y:S02]  /*6260*/  F2FP.TF32.F32.PACK_B R12, R12 ;  /* 0x0000000cff0c723e */ /* 0x000fe400024050ff */
[----:B------:R-:W-:Y:S01]  /*6270*/  F2FP.TF32.F32.PACK_B R13, R13 ;  /* 0x0000000dff0d723e */ /* 0x000fe200024050ff */
[----:B------:R1:W-:Y:S01]  /*6280*/  STS.128 [R78+0x20], R8 ;  /* 0x000020084e007388 */ /* 0x0003e20000000c00 */
[----:B------:R-:W-:Y:S02]  /*6290*/  F2FP.TF32.F32.PACK_B R14, R14 ;  /* 0x0000000eff0e723e */ /* 0x000fe400024050ff */
[----:B------:R-:W-:Y:S05]  /*62a0*/  F2FP.TF32.F32.PACK_B R15, R15 ;  /* 0x0000000fff0f723e */ /* 0x000fea00024050ff */
[----:B------:R1:W-:Y:S01]  /*62b0*/  STS.128 [R86+0x30], R12 ;  /* 0x0000300c56007388 */ /* 0x0003e20000000c00 */
[----:B------:R-:W-:Y:S01]  /*62c0*/  @!PT LDS RZ, [RZ] ;  /* 0x00000000fffff984 */ /* 0x000fe20000000800 */
[----:B------:R-:W-:Y:S01]  /*62d0*/  @!PT LDS RZ, [RZ] ;  /* 0x00000000fffff984 */ /* 0x000fe20000000800 */
[----:B------:R-:W-:Y:S01]  /*62e0*/  @!PT LDS RZ, [RZ] ;  /* 0x00000000fffff984 */ /* 0x000fe20000000800 */
[----:B------:R-:W-:Y:S01]  /*62f0*/  @!PT LDS RZ, [RZ] ;  /* 0x00000000fffff984 */ /* 0x000fe20000000800 */
[----:B------:R2:W-:Y:S07]  /*6300*/  MEMBAR.ALL.CTA ;  /* 0x0000000000007992 */ /* 0x0005ee0000008000 */
[----:B--2---:R-:W2:Y:S02]  /*6310*/  FENCE.VIEW.ASYNC.S ;  /* 0x00000000000073c6 */ /* 0x004ea40000000000 */
[----:B--2---:R-:W-:Y:S06]  /*6320*/  BAR.SYNC.DEFER_BLOCKING 0x1, 0x80 ;  /* 0x0042000000007b1d */ /* 0x004fec0000010000 */
[----:B------:R-:W-:Y:S05]  /*6330*/  @P0 BRA `(.L_x_103) ;  /* 0x0000000000280947 */ /* 0x000fea0003800000 */
[----:B------:R-:W-:Y:S02]  /*6340*/  UIADD3 UR4, UPT, UPT, UR48, 0x200, URZ ;  /* 0x0000020030047890 */ /* 0x000fe4000fffe0ff */
[----:B------:R-:W-:Y:S01]  /*6350*/  UIADD3 UR6, UP0, UPT, UR52, 0x680, URZ ;  /* 0x0000068034067890 */ /* 0x000fe2000ff1e0ff */
[----:B------:R-:W-:Y:S03]  /*6360*/  UMOV UR43, UR36 ;  /* 0x00000024002b7c82 */ /* 0x000fe60008000000 */
[----:B------:R-:W-:Y:S01]  /*6370*/  MOV R73, UR4 ;  /* 0x0000000400497c02 */ /* 0x000fe20008000f00 */
[----:B------:R-:W-:Y:S03]  /*6380*/  UIADD3.X UR7, UPT, UPT, URZ, UR53, URZ, UP0, !UPT ;  /* 0x00000035ff077290 */ /* 0x000fe600087fe4ff */
[----:B------:R-:W-:Y:S11]  /*6390*/  R2UR UR40, R73 ;  /* 0x00000000492872ca */ /* 0x000ff600000e0000 */
[----:B------:R-:W-:Y:S02]  /*63a0*/  @!UPT UIADD3 URZ, UPT, UPT, URZ, URZ, URZ ;  /* 0x000000fffffff290 */ /* 0x000fe4000fffe0ff */
[----:B------:R2:W-:Y:S01]  /*63b0*/  UTMASTG.3D [UR40], [UR6] ;  /* 0x00000028060073b5 */ /* 0x0005e20008010000 */
[----:B------:R0:W-:Y:S01]  /*63c0*/  UTMACMDFLUSH ;  /* 0x00000000000079b7 */ /* 0x0001e20000000000 */
[----:B--2---:R-:W-:Y:S04]  /*63d0*/  DEPBAR.LE SB0, 0x1 ;  /* 0x000080400000791a */ /* 0x004fe80000000000 */
.L_x_103:
[----:B------:R-:W-:Y:S05]  /*63e0*/  BSYNC.RECONVERGENT B0 ;  /* 0x0000000000007941 */ /* 0x000fea0003800200 */
.L_x_102:
[----:B------:R-:W-:Y:S01]  /*63f0*/  BAR.SYNC.DEFER_BLOCKING 0x1, 0x80 ;  /* 0x0042000000007b1d */ /* 0x000fe20000010000 */
[----:B------:R-:W-:Y:S01]  /*6400*/  ISETP.NE.AND P1, PT, R87, RZ, PT ;  /* 0x000000ff5700720c */ /* 0x000fe20003f25270 */
[----:B------:R-:W-:Y:S01]  /*6410*/  UISETP.NE.AND UP0, UPT, UR49, URZ, UPT ;  /* 0x000000ff3100728c */ /* 0x000fe2000bf05270 */
[----:B------:R-:W-:Y:S11]  /*6420*/  LEA R3, R43, UR48, 0x3 ;  /* 0x000000302b037c11 */ /* 0x000ff6000f8e18ff */
[----:B------:R-:W-:Y:S01]  /*6430*/  @P1 SHF.L.U32 R2, R77, 0x1f, RZ ;  /* 0x0000001f4d021819 */ /* 0x000fe200000006ff */
[----:B------:R-:W-:Y:S06]  /*6440*/  BRA.U !UP0, `(.L_x_104) ;  /* 0x0000000108247547 */ /* 0x000fec000b800000 */
[----:B-1----:R-:W-:Y:S01]  /*6450*/  IMAD.U32 R5, RZ, RZ, UR51 ;  /* 0x00000033ff057e24 */ /* 0x002fe2000f8e00ff */
[----:B------:R-:W-:Y:S01]  /*6460*/  MOV R0, UR37 ;  /* 0x0000002500007c02 */ /* 0x000fe20008000f00 */
[----:B------:R-:W-:Y:S03]  /*6470*/  UIADD3 UR51, UPT, UPT, UR51, 0x1, URZ ;  /* 0x0000000133337890 */ /* 0x000fe6000fffe0ff */
[----:B------:R-:W-:Y:S01]  /*6480*/  @P1 LEA R5, R5, UR48, 0x3 ;  /* 0x0000003005051c11 */ /* 0x000fe2000f8e18ff */
[----:B------:R-:W-:Y:S04]  /*6490*/  UISETP.NE.AND UP0, UPT, UR51, 0x4, UPT ;  /* 0x000000043300788c */ /* 0x000fe8000bf05270 */
[----:B------:R-:W-:Y:S01]  /*64a0*/  @P1 VIADD R5, R5, 0xa0 ;  /* 0x000000a005051836 */ /* 0x000fe20000000000 */
[----:B------:R-:W-:Y:S04]  /*64b0*/  USEL UR51, UR51, URZ, UP0 ;  /* 0x000000ff33337287 */ /* 0x000fe80008000000 */
[----:B------:R-:W-:Y:S04]  /*64c0*/  @P1 PRMT R0, R0, 0x654, R5 ;  /* 0x0000065400001816 */ /* 0x000fe80000000005 */
[----:B------:R2:W-:Y:S04]  /*64d0*/  @P1 SYNCS.ARRIVE.TRANS64.RED.A1T0 RZ, [R0+URZ], RZ ;  /* 0x000000ff00ff19a7 */ /* 0x0005e800081004ff */
.L_x_104:
[----:B------:R-:W4:Y:S01]  /*64e0*/  @P1 SYNCS.PHASECHK.TRANS64.TRYWAIT P0, [R3+URZ+0x80], R2 ;  /* 0x00008002030015a7 */ /* 0x000f2200080011ff */
[----:B------:R-:W-:Y:S01]  /*64f0*/  BSSY B1, `(.L_x_105) ;  /* 0x0000016000017945 */ /* 0x000fe20003800000 */
[----:B----4-:R-:W-:Y:S03]  /*6500*/  @P1 SEL R89, RZ, 0x1, !P0 ;  /* 0x00000001ff591807 */ /* 0x010fe60004000000 */
[----:B------:R-:W-:Y:S05]  /*6510*/  @!P1 BRA `(.L_x_106) ;  /* 0x00000000004c9947 */ /* 0x000fea0003800000 */
[----:B------:R-:W-:Y:S01]  /*6520*/  ISETP.NE.AND P0, PT, R89, RZ, PT ;  /* 0x000000ff5900720c */ /* 0x000fe20003f05270 */
[----:B------:R-:W-:Y:S01]  /*6530*/  BSSY B0, `(.L_x_107) ;  /* 0x000000b000007945 */ /* 0x000fe20003800000 */
[----:B------:R-:W-:Y:S11]  /*6540*/  ISETP.NE.AND P1, PT, R90, RZ, PT ;  /* 0x000000ff5a00720c */ /* 0x000ff60003f25270 */
[----:B------:R-:W-:Y:S02]  /*6550*/  @!UPT UIADD3 URZ, UPT, UPT, URZ, URZ, URZ ;  /* 0x000000fffffff290 */ /* 0x000fe4000fffe0ff */
[C---:B-1----:R-:W-:Y:S01]  /*6560*/  @P1 IMAD R6, R43.reuse, 0x2000, R80 ;  /* 0x000020002b061824 */ /* 0x042fe200078e0250 */
[C---:B------:R-:W-:Y:S01]  /*6570*/  @P1 LEA R4, R43.reuse, R78, 0xd ;  /* 0x0000004e2b041211 */ /* 0x040fe200078e68ff */
[C---:B------:R-:W-:Y:S02]  /*6580*/  @P1 IMAD R5, R43.reuse, 0x2000, R79 ;  /* 0x000020002b051824 */ /* 0x040fe400078e024f */
[----:B------:R-:W-:Y:S01]  /*6590*/  @P1 IMAD R2, R43, 0x2000, R86 ;  /* 0x000020002b021824 */ /* 0x000fe200078e0256 */
[----:B------:R-:W-:Y:S06]  /*65a0*/  @P0 BRA `(.L_x_108) ;  /* 0x00000000000c0947 */ /* 0x000fec0003800000 */
[----:B--2---:R-:W-:Y:S04]  /*65b0*/  SHF.L.U32 R0, R77, 0x1f, RZ ;  /* 0x0000001f4d007819 */ /* 0x004fe800000006ff */
[----:B------:R-:W1:Y:S02]  /*65c0*/  SYNCS.PHASECHK.TRANS64.TRYWAIT P0, [R3+URZ+0x80], R0 ;  /* 0x00008000030075a7 */ /* 0x000e6400080011ff */
[----:B-1----:R-:W-:Y:S05]  /*65d0*/  @!P0 BRA `(.L_x_109) ;  /* 0x0000002800848947 */ /* 0x002fea0003800000 */
.L_x_108:
[----:B------:R-:W-:Y:S05]  /*65e0*/  BSYNC B0 ;  /* 0x0000000000007941 */ /* 0x000fea0003800000 */
.L_x_107:
[----:B------:R-:W-:Y:S02]  /*65f0*/  ISETP.NE.AND P0, PT, R90, RZ, PT ;  /* 0x000000ff5a00720c */ /* 0x000fe40003f05270 */
[----:B------:R-:W-:Y:S11]  /*6600*/  IADD3 R43, PT, PT, R43, 0x1, RZ ;  /* 0x000000012b2b7810 */ /* 0x000ff60007ffe0ff */
[----:B------:R4:W1:Y:S04]  /*6610*/  @P0 LDS.128 R56, [R6] ;  /* 0x0000000006380984 */ /* 0x0008680000000c00 */
[----:B------:R4:W1:Y:S04]  /*6620*/  @P0 LDS.128 R52, [R5+0x10] ;  /* 0x0000100005340984 */ /* 0x0008680000000c00 */
[----:B------:R4:W1:Y:S04]  /*6630*/  @P0 LDS.128 R48, [R4+0x20] ;  /* 0x0000200004300984 */ /* 0x0008680000000c00 */
[----:B------:R4:W1:Y:S02]  /*6640*/  @P0 LDS.128 R44, [R2+0x30] ;  /* 0x00003000022c0984 */ /* 0x0008640000000c00 */
.L_x_106:
[----:B------:R-:W-:Y:S05]  /*6650*/  BSYNC B1 ;  /* 0x0000000000017941 */ /* 0x000fea0003800000 */
.L_x_105:
[----:B-1----:R-:W-:Y:S05]  /*6660*/  VIADD R3, R34, 0x10 ;  /* 0x0000001022037836 */ /* 0x002fea0000000000 */
[----:B------:R-:W-:Y:S04]  /*6670*/  SHF.R.U32.HI R3, RZ, 0x15, R3 ;  /* 0x00000015ff037819 */ /* 0x000fe80000011603 */
[----:B------:R-:W-:Y:S11]  /*6680*/  LOP3.LUT P0, RZ, R3, 0x3, R72, 0x48, !PT ;  /* 0x0000000303ff7812 */ /* 0x000ff60007804848 */
[----:B------:R-:W-:Y:S02]  /*6690*/  @!UPT UIADD3 URZ, UPT, UPT, URZ, URZ, URZ ;  /* 0x000000fffffff290 */ /* 0x000fe4000fffe0ff */
[----:B------:R-:W-:Y:S05]  /*66a0*/  @!P0 BRA `(.L_x_110) ;  /* 0x0000000000408947 */ /* 0x000fea0003800000 */
[----:B------:R-:W1:Y:S01]  /*66b0*/  LDCU.64 UR8, c[0x4][0x70] ;  /* 0x01000e00ff0877ac */ /* 0x000e620008000a00 */
[----:B------:R-:W-:Y:S01]  /*66c0*/  MOV R3, 0x0 ;  /* 0x0000000000037802 */ /* 0x000fe20000000f00 */
[----:B------:R-:W-:Y:S02]  /*66d0*/  HFMA2 R12, -RZ, RZ, 0, 5.9604644775390625e-08 ;  /* 0x00000001ff0c7431 */ /* 0x000fe400000001ff */
[----:B------:R-:W-:Y:S02]  /*66e0*/  IMAD.MOV.U32 R8, RZ, RZ, 0x192 ;  /* 0x00000192ff087424 */ /* 0x000fe400078e00ff */
[----:B------:R-:W-:Y:S01]  /*66f0*/  IMAD.MOV.U32 R13, RZ, RZ, RZ ;  /* 0x000000ffff0d7224 */ /* 0x000fe200078e00ff */
[----:B------:R-:W5:Y:S01]  /*6700*/  LDCU.64 UR6, c[0x4][0x78] ;  /* 0x01000f00ff0677ac */ /* 0x000f620008000a00 */
[----:B----4-:R-:W4:Y:S01]  /*6710*/  LDC.64 R2, c[0x4][R3] ;  /* 0x0100000003027b82 */ /* 0x010f220000000a00 */
[----:B------:R-:W2:Y:S01]  /*6720*/  LDCU.64 UR4, c[0x4][0x10] ;  /* 0x01000200ff0477ac */ /* 0x000ea20008000a00 */
[----:B-1----:R-:W-:Y:S01]  /*6730*/  MOV R5, UR9 ;  /* 0x0000000900057c02 */ /* 0x002fe20008000f00 */
[----:B------:R-:W-:Y:S01]  /*6740*/  IMAD.U32 R4, RZ, RZ, UR8 ;  /* 0x00000008ff047e24 */ /* 0x000fe2000f8e00ff */
[----:B-----5:R-:W-:Y:S01]  /*6750*/  MOV R7, UR7 ;  /* 0x0000000700077c02 */ /* 0x020fe20008000f00 */
[----:B------:R-:W-:Y:S01]  /*6760*/  IMAD.U32 R6, RZ, RZ, UR6 ;  /* 0x00000006ff067e24 */ /* 0x000fe2000f8e00ff */
[----:B--2---:R-:W-:Y:S01]  /*6770*/  MOV R11, UR5 ;  /* 0x00000005000b7c02 */ /* 0x004fe20008000f00 */
[----:B------:R-:W-:Y:S02]  /*6780*/  IMAD.U32 R10, RZ, RZ, UR4 ;  /* 0x00000004ff0a7e24 */ /* 0x000fe4000f8e00ff */
[----:B------:R-:W-:Y:S07]  /*6790*/  LEPC R20, `(.L_x_110) ;  /* 0x000000001014794e */ /* 0x000fee0000000000 */
[----:B---34-:R-:W-:Y:S05]  /*67a0*/  CALL.ABS.NOINC R2 ;  /* 0x0000000002007343 */ /* 0x018fea0003c00000 */
.L_x_110:
[----:B------:R-:W-:Y:S01]  /*67b0*/  LOP3.LUT R20, R56, 0xffffe000, RZ, 0xc0, !PT ;  /* 0xffffe00038147812 */ /* 0x000fe200078ec0ff */
[----:B------:R-:W-:Y:S05]  /*67c0*/  WARPSYNC.ALL ;  /* 0x0000000000007948 */ /* 0x000fea0003800000 */
[----:B------:R-:W-:Y:S01]  /*67d0*/  R2UR UR4, R34 ;  /* 0x00000000220472ca */ /* 0x000fe200000e0000 */
[----:B------:R-:W-:Y:S01]  /*67e0*/  IMAD.U32 R92, RZ, RZ, UR51 ;  /* 0x00000033ff5c7e24 */ /* 0x000fe2000f8e00ff */
[----:B------:R-:W-:Y:S01]  /*67f0*/  LOP3.LUT R21, R57, 0xffffe000, RZ, 0xc0, !PT ;  /* 0xffffe00039157812 */ /* 0x000fe200078ec0ff */
[----:B------:R-:W-:Y:S01]  /*6800*/  IMAD.U32 R91, RZ, RZ, UR37 ;  /* 0x00000025ff5b7e24 */ /* 0x000fe2000f8e00ff */
[----:B------:R-:W-:Y:S01]  /*6810*/  LOP3.LUT R40, R59, 0xffffe000, RZ, 0xc0, !PT ;  /* 0xffffe0003b287812 */ /* 0x000fe200078ec0ff */
[----:B------:R-:W-:Y:S01]  /*6820*/  BSSY.RECONVERGENT B0, `(.L_x_111) ;  /* 0x000005b000007945 */ /* 0x000fe20003800200 */
[----:B------:R-:W-:Y:S02]  /*6830*/  LOP3.LUT R41, R52, 0xffffe000, RZ, 0xc0, !PT ;  /* 0xffffe00034297812 */ /* 0x000fe400078ec0ff */
[----:B------:R-:W-:Y:S02]  /*6840*/  LOP3.LUT R42, R53, 0xffffe000, RZ, 0xc0, !PT ;  /* 0xffffe000352a7812 */ /* 0x000fe400078ec0ff */
[----:B------:R-:W-:Y:S02]  /*6850*/  ISETP.NE.AND P6, PT, R87, RZ, PT ;  /* 0x000000ff5700720c */ /* 0x000fe40003fc5270 */
[----:B------:R-:W-:Y:S01]  /*6860*/  ISETP.NE.AND P0, PT, R82, RZ, PT ;  /* 0x000000ff5200720c */ /* 0x000fe20003f05270 */
[----:B----4-:R-:W2:Y:S10]  /*6870*/  LDTM.x16 R4, tmem[UR4+0x10] ;  /* 0x00001004000479ee */ /* 0x010eb40008240000 */
[----:B------:R-:W-:Y:S02]  /*6880*/  @P6 LEA R92, R92, UR48, 0x3 ;  /* 0x000000305c5c6c11 */ /* 0x000fe4000f8e18ff */
[----:B------:R-:W-:Y:S03]  /*6890*/  @P6 SHF.L.U32 R93, R77, 0x1f, RZ ;  /* 0x0000001f4d5d6819 */ /* 0x000fe600000006ff */
[----:B------:R-:W-:Y:S05]  /*68a0*/  @P6 VIADD R92, R92, 0xa0 ;  /* 0x000000a05c5c6836 */ /* 0x000fea0000000000 */
[----:B------:R-:W-:Y:S02]  /*68b0*/  @P6 PRMT R91, R91, 0x654, R92 ;  /* 0x000006545b5b6816 */ /* 0x000fe4000000005c */
[----:B------:R-:W-:Y:S01]  /*68c0*/  LEA R92, R43, UR48, 0x3 ;  /* 0x000000302b5c7c11 */ /* 0x000fe2000f8e18ff */
[C---:B--2---:R-:W-:Y:S01]  /*68d0*/  FMUL R0, R32.reuse, R4 ;  /* 0x0000000420007220 */ /* 0x044fe20000400000 */
[C---:B------:R-:W-:Y:S01]  /*68e0*/  FMUL R2, R32.reuse, R5 ;  /* 0x0000000520027220 */ /* 0x040fe20000400000 */
[C---:B------:R-:W-:Y:S01]  /*68f0*/  FMUL R3, R32.reuse, R6 ;  /* 0x0000000620037220 */ /* 0x040fe20000400000 */
[----:B------:R-:W-:Y:S01]  /*6900*/  FMUL R7, R32, R7 ;  /* 0x0000000720077220 */ /* 0x000fe20000400000 */
[C---:B------:R-:W-:Y:S01]  /*6910*/  FFMA R36, R35.reuse, R20, R0 ;  /* 0x0000001423247223 */ /* 0x040fe20000000000 */
[----:B------:R-:W-:Y:S01]  /*6920*/  LOP3.LUT R20, R58, 0xffffe000, RZ, 0xc0, !PT ;  /* 0xffffe0003a147812 */ /* 0x000fe200078ec0ff */
[C---:B------:R-:W-:Y:S01]  /*6930*/  FFMA R37, R35.reuse, R21, R2 ;  /* 0x0000001523257223 */ /* 0x040fe20000000002 */
[----:B------:R-:W-:Y:S01]  /*6940*/  LOP3.LUT R21, R48, 0xffffe000, RZ, 0xc0, !PT ;  /* 0xffffe00030157812 */ /* 0x000fe200078ec0ff */
[----:B------:R-:W-:Y:S01]  /*6950*/  FMUL R4, R32, R8 ;  /* 0x0000000820047220 */ /* 0x000fe20000400000 */
[----:B------:R-:W-:Y:S01]  /*6960*/  F2FP.TF32.F32.PACK_B R36, R36 ;  /* 0x00000024ff24723e */ /* 0x000fe200024050ff */
[C---:B------:R-:W-:Y:S01]  /*6970*/  FFMA R38, R35.reuse, R20, R3 ;  /* 0x0000001423267223 */ /* 0x040fe20000000003 */
[----:B------:R-:W-:Y:S01]  /*6980*/  LOP3.LUT R20, R54, 0xffffe000, RZ, 0xc0, !PT ;  /* 0xffffe00036147812 */ /* 0x000fe200078ec0ff */
[----:B------:R-:W-:Y:S01]  /*6990*/  FFMA R39, R35, R40, R7 ;  /* 0x0000002823277223 */ /* 0x000fe20000000007 */
[----:B------:R-:W-:Y:S01]  /*69a0*/  LOP3.LUT R40, R55, 0xffffe000, RZ, 0xc0, !PT ;  /* 0xffffe00037287812 */ /* 0x000fe200078ec0ff */
[C---:B------:R-:W-:Y:S01]  /*69b0*/  FMUL R5, R32.reuse, R9 ;  /* 0x0000000920057220 */ /* 0x040fe20000400000 */
[C---:B------:R-:W-:Y:S01]  /*69c0*/  FMUL R6, R32.reuse, R10 ;  /* 0x0000000a20067220 */ /* 0x040fe20000400000 */
[C---:B------:R-:W-:Y:S01]  /*69d0*/  FMUL R11, R32.reuse, R11 ;  /* 0x0000000b200b7220 */ /* 0x040fe20000400000 */
[----:B------:R-:W-:Y:S01]  /*69e0*/  F2FP.TF32.F32.PACK_B R37, R37 ;  /* 0x00000025ff25723e */ /* 0x000fe200024050ff */
[C---:B------:R-:W-:Y:S01]  /*69f0*/  FFMA R4, R35.reuse, R41, R4 ;  /* 0x0000002923047223 */ /* 0x040fe20000000004 */
[----:B------:R-:W-:Y:S01]  /*6a00*/  F2FP.TF32.F32.PACK_B R38, R38 ;  /* 0x00000026ff26723e */ /* 0x000fe200024050ff */
[C---:B------:R-:W-:Y:S01]  /*6a10*/  FFMA R5, R35.reuse, R42, R5 ;  /* 0x0000002a23057223 */ /* 0x040fe20000000005 */
[----:B------:R-:W-:Y:S01]  /*6a20*/  F2FP.TF32.F32.PACK_B R39, R39 ;  /* 0x00000027ff27723e */ /* 0x000fe200024050ff */
[C---:B------:R-:W-:Y:S01]  /*6a30*/  FFMA R6, R35.reuse, R20, R6 ;  /* 0x0000001423067223 */ /* 0x040fe20000000006 */
[----:B------:R-:W-:Y:S01]  /*6a40*/  FFMA R7, R35, R40, R11 ;  /* 0x0000002823077223 */ /* 0x000fe2000000000b */
        /* <DEDUP_REMOVED lines=47> */
[----:B------:R-:W-:Y:S02]  /*6d40*/  UIADD3 UR8, UP0, UPT, UR52, 0x680, URZ ;  /* 0x0000068034087890 */ /* 0x000fe4000ff1e0ff */
[----:B------:R-:W-:Y:S02]  /*6d50*/  UIADD3 UR5, UPT, UPT, UR41, 0x10, URZ ;  /* 0x0000001029057890 */ /* 0x000fe4000fffe0ff */
[----:B------:R-:W-:Y:S02]  /*6d60*/  UIADD3 UR4, UPT, UPT, UR48, 0x2200, URZ ;  /* 0x0000220030047890 */ /* 0x000fe4000fffe0ff */
[----:B------:R-:W-:Y:S01]  /*6d70*/  UIADD3.X UR9, UPT, UPT, URZ, UR53, URZ, UP0, !UPT ;  /* 0x00000035ff097290 */ /* 0x000fe200087fe4ff */
[----:B------:R-:W-:Y:S01]  /*6d80*/  UMOV UR6, UR42 ;  /* 0x0000002a00067c82 */ /* 0x000fe20008000000 */
[----:B------:R-:W-:Y:S07]  /*6d90*/  UMOV UR7, UR36 ;  /* 0x0000002400077c82 */ /* 0x000fee0008000000 */
[----:B------:R2:W-:Y:S01]  /*6da0*/  UTMASTG.3D [UR4], [UR8] ;  /* 0x00000004080073b5 */ /* 0x0005e20008010000 */
[----:B------:R0:W-:Y:S01]  /*6db0*/  UTMACMDFLUSH ;  /* 0x00000000000079b7 */ /* 0x0001e20000000000 */
[----:B--2---:R-:W-:Y:S04]  /*6dc0*/  DEPBAR.LE SB0, 0x1 ;  /* 0x000080400000791a */ /* 0x004fe80000000000 */
.L_x_112:
[----:B------:R-:W-:Y:S05]  /*6dd0*/  BSYNC.RECONVERGENT B0 ;  /* 0x0000000000007941 */ /* 0x000fea0003800200 */
.L_x_111:
[----:B------:R-:W-:Y:S01]  /*6de0*/  BAR.SYNC.DEFER_BLOCKING 0x1, 0x80 ;  /* 0x0042000000007b1d */ /* 0x000fe20000010000 */
[----:B------:R-:W-:Y:S04]  /*6df0*/  UIADD3 UR40, UPT, UPT, UR51, 0x1, URZ ;  /* 0x0000000133287890 */ /* 0x000fe8000fffe0ff */
[----:B------:R-:W-:Y:S04]  /*6e00*/  UISETP.NE.AND UP0, UPT, UR40, 0x4, UPT ;  /* 0x000000042800788c */ /* 0x000fe8000bf05270 */
[----:B------:R-:W-:Y:S01]  /*6e10*/  USEL UR40, UR40, URZ, UP0 ;  /* 0x000000ff28287287 */ /* 0x000fe20008000000 */
[----:B------:R2:W-:Y:S01]  /*6e20*/  @P6 SYNCS.ARRIVE.TRANS64.RED.A1T0 RZ, [R91+URZ], RZ ;  /* 0x000000ff5bff69a7 */ /* 0x0005e200081004ff */
[----:B------:R-:W-:Y:S01]  /*6e30*/  BSSY B1, `(.L_x_113) ;  /* 0x0000017000017945 */ /* 0x000fe20003800000 */
[----:B------:R-:W4:Y:S02]  /*6e40*/  @P6 SYNCS.PHASECHK.TRANS64.TRYWAIT P0, [R92+URZ+0x80], R93 ;  /* 0x0000805d5c0065a7 */ /* 0x000f2400080011ff */
[----:B----4-:R-:W-:Y:S01]  /*6e50*/  @P6 SEL R89, RZ, 0x1, !P0 ;  /* 0x00000001ff596807 */ /* 0x010fe20004000000 */
[----:B--2---:R-:W-:Y:S06]  /*6e60*/  @!P6 BRA `(.L_x_114) ;  /* 0x00000000004ce947 */ /* 0x004fec0003800000 */
        /* <DEDUP_REMOVED lines=9> */
[----:B------:R-:W-:Y:S04]  /*6f00*/  SHF.L.U32 R5, R77, 0x1f, RZ ;  /* 0x0000001f4d057819 */ /* 0x000fe800000006ff */
[----:B------:R-:W1:Y:S02]  /*6f10*/  SYNCS.PHASECHK.TRANS64.TRYWAIT P0, [R92+URZ+0x80], R5 ;  /* 0x000080055c0075a7 */ /* 0x000e6400080011ff */
[----:B-1----:R-:W-:Y:S05]  /*6f20*/  @!P0 BRA `(.L_x_117) ;  /* 0x0000002000448947 */ /* 0x002fea0003800000 */
.L_x_116:
[----:B------:R-:W-:Y:S05]  /*6f30*/  BSYNC B0 ;  /* 0x0000000000007941 */ /* 0x000fea0003800000 */
.L_x_115:
[----:B------:R-:W-:Y:S02]  /*6f40*/  ISETP.NE.AND P0, PT, R90, RZ, PT ;  /* 0x000000ff5a00720c */ /* 0x000fe40003f05270 */
[----:B------:R-:W-:Y:S11]  /*6f50*/  IADD3 R43, PT, PT, R43, 0x1, RZ ;  /* 0x000000012b2b7810 */ /* 0x000ff60007ffe0ff */
[----:B------:R2:W4:Y:S04]  /*6f60*/  @P0 LDS.128 R56, [R4] ;  /* 0x0000000004380984 */ /* 0x0005280000000c00 */
[----:B------:R2:W1:Y:S04]  /*6f70*/  @P0 LDS.128 R52, [R3+0x10] ;  /* 0x0000100003340984 */ /* 0x0004680000000c00 */
[----:B------:R2:W1:Y:S04]  /*6f80*/  @P0 LDS.128 R48, [R2+0x20] ;  /* 0x0000200002300984 */ /* 0x0004680000000c00 */
[----:B------:R2:W1:Y:S02]  /*6f90*/  @P0 LDS.128 R44, [R0+0x30] ;  /* 0x00003000002c0984 */ /* 0x0004640000000c00 */
.L_x_114:
[----:B------:R-:W-:Y:S05]  /*6fa0*/  BSYNC B1 ;  /* 0x0000000000017941 */ /* 0x000fea0003800000 */
.L_x_113:
[----:B--2---:R-:W-:Y:S05]  /*6fb0*/  VIADD R3, R34, 0x20 ;  /* 0x0000002022037836 */ /* 0x004fea0000000000 */
[----:B------:R-:W-:Y:S04]  /*6fc0*/  SHF.R.U32.HI R3, RZ, 0x15, R3 ;  /* 0x00000015ff037819 */ /* 0x000fe80000011603 */
[----:B------:R-:W-:Y:S11]  /*6fd0*/  LOP3.LUT P0, RZ, R3, 0x3, R72, 0x48, !PT ;  /* 0x0000000303ff7812 */ /* 0x000ff60007804848 */
[----:B------:R-:W-:Y:S02]  /*6fe0*/  @!UPT UIADD3 URZ, UPT, UPT, URZ, URZ, URZ ;  /* 0x000000fffffff290 */ /* 0x000fe4000fffe0ff */
[----:B------:R-:W-:Y:S05]  /*6ff0*/  @!P0 BRA `(.L_x_118) ;  /* 0x0000000000408947 */ /* 0x000fea0003800000 */
[----:B------:R-:W2:Y:S01]  /*7000*/  LDCU.64 UR8, c[0x4][0x70] ;  /* 0x01000e00ff0877ac */ /* 0x000ea20008000a00 */
[----:B------:R-:W-:Y:S01]  /*7010*/  MOV R3, 0x0 ;  /* 0x0000000000037802 */ /* 0x000fe20000000f00 */
[----:B-1----:R-:W-:Y:S02]  /*7020*/  HFMA2 R12, -RZ, RZ, 0, 5.9604644775390625e-08 ;  /* 0x00000001ff0c7431 */ /* 0x002fe400000001ff */
[----:B------:R-:W-:Y:S02]  /*7030*/  IMAD.MOV.U32 R8, RZ, RZ, 0x192 ;  /* 0x00000192ff087424 */ /* 0x000fe400078e00ff */
[----:B------:R-:W-:Y:S01]  /*7040*/  IMAD.MOV.U32 R13, RZ, RZ, RZ ;  /* 0x000000ffff0d7224 */ /* 0x000fe200078e00ff */
[----:B------:R-:W1:Y:S01]  /*7050*/  LDCU.64 UR6, c[0x4][0x78] ;  /* 0x01000f00ff0677ac */ /* 0x000e620008000a00 */
[----:B------:R-:W3:Y:S01]  /*7060*/  LDC.64 R2, c[0x4][R3] ;  /* 0x0100000003027b82 */ /* 0x000ee20000000a00 */
[----:B------:R-:W5:Y:S01]  /*7070*/  LDCU.64 UR4, c[0x4][0x10] ;  /* 0x01000200ff0477ac */ /* 0x000f620008000a00 */
[----:B--2---:R-:W-:Y:S01]  /*7080*/  MOV R5, UR9 ;  /* 0x0000000900057c02 */ /* 0x004fe20008000f00 */
[----:B------:R-:W-:Y:S01]  /*7090*/  IMAD.U32 R4, RZ, RZ, UR8 ;  /* 0x00000008ff047e24 */ /* 0x000fe2000f8e00ff */
[----:B-1----:R-:W-:Y:S01]  /*70a0*/  MOV R7, UR7 ;  /* 0x0000000700077c02 */ /* 0x002fe20008000f00 */
[----:B------:R-:W-:Y:S01]  /*70b0*/  IMAD.U32 R6, RZ, RZ, UR6 ;  /* 0x00000006ff067e24 */ /* 0x000fe2000f8e00ff */
[----:B-----5:R-:W-:Y:S01]  /*70c0*/  MOV R11, UR5 ;  /* 0x00000005000b7c02 */ /* 0x020fe20008000f00 */
[----:B------:R-:W-:Y:S02]  /*70d0*/  IMAD.U32 R10, RZ, RZ, UR4 ;  /* 0x00000004ff0a7e24 */ /* 0x000fe4000f8e00ff */
[----:B------:R-:W-:Y:S07]  /*70e0*/  LEPC R20, `(.L_x_118) ;  /* 0x000000001014794e */ /* 0x000fee0000000000 */
[----:B---34-:R-:W-:Y:S05]  /*70f0*/  CALL.ABS.NOINC R2 ;  /* 0x0000000002007343 */ /* 0x018fea0003c00000 */
.L_x_118:
[----:B----4-:R-:W-:Y:S01]  /*7100*/  LOP3.LUT R20, R56, 0xffffe000, RZ, 0xc0, !PT ;  /* 0xffffe00038147812 */ /* 0x010fe200078ec0ff */
[----:B------:R-:W-:Y:S05]  /*7110*/  WARPSYNC.ALL ;  /* 0x0000000000007948 */ /* 0x000fea0003800000 */
[----:B------:R-:W-:Y:S01]  /*7120*/  R2UR UR4, R34 ;  /* 0x00000000220472ca */ /* 0x000fe200000e0000 */
[----:B-1----:R-:W-:Y:S01]  /*7130*/  IMAD.U32 R92, RZ, RZ, UR40 ;  /* 0x00000028ff5c7e24 */ /* 0x002fe2000f8e00ff */
        /* <DEDUP_REMOVED lines=8> */
[----:B------:R-:W1:Y:S10]  /*71c0*/  LDTM.x16 R4, tmem[UR4+0x20] ;  /* 0x00002004000479ee */ /* 0x000e740008240000 */
[----:B------:R-:W-:Y:S02]  /*71d0*/  @P6 LEA R92, R92, UR48, 0x3 ;  /* 0x000000305c5c6c11 */ /* 0x000fe4000f8e18ff */
[----:B------:R-:W-:Y:S03]  /*71e0*/  @P6 SHF.L.U32 R93, R77, 0x1f, RZ ;  /* 0x0000001f4d5d6819 */ /* 0x000fe600000006ff */
[----:B------:R-:W-:Y:S05]  /*71f0*/  @P6 VIADD R92, R92, 0xa0 ;  /* 0x000000a05c5c6836 */ /* 0x000fea0000000000 */
[----:B------:R-:W-:Y:S02]  /*7200*/  @P6 PRMT R91, R91, 0x654, R92 ;  /* 0x000006545b5b6816 */ /* 0x000fe4000000005c */
[----:B------:R-:W-:Y:S01]  /*7210*/  LEA R92, R43, UR48, 0x3 ;  /* 0x000000302b5c7c11 */ /* 0x000fe2000f8e18ff */
[C---:B-1----:R-:W-:Y:S01]  /*7220*/  FMUL R0, R32.reuse, R4 ;  /* 0x0000000420007220 */ /* 0x042fe20000400000 */
        /* <DEDUP_REMOVED lines=79> */
.L_x_120:
[----:B------:R-:W-:Y:S05]  /*7720*/  BSYNC.RECONVERGENT B0 ;  /* 0x0000000000007941 */ /* 0x000fea0003800200 */
.L_x_119:
        /* <DEDUP_REMOVED lines=13> */
[C---:B------:R-:W-:Y:S01]  /*7800*/  @P1 IMAD R3, R43.reuse, 0x2000, R80 ;  /* 0x000020002b031824 */ /* 0x040fe200078e0250 */
[C---:B------:R-:W-:Y:S01]  /*7810*/  @P1 LEA R0, R43.reuse, R78, 0xd ;  /* 0x0000004e2b001211 */ /* 0x040fe200078e68ff */
[C---:B------:R-:W-:Y:S02]  /*7820*/  @P1 IMAD R2, R43.reuse, 0x2000, R79 ;  /* 0x000020002b021824 */ /* 0x040fe400078e024f */
[----:B------:R-:W-:Y:S01]  /*7830*/  @P1 IMAD R43, R43, 0x2000, R86 ;  /* 0x000020002b2b1824 */ /* 0x000fe200078e0256 */
[----:B------:R-:W-:Y:S06]  /*7840*/  @P0 BRA `(.L_x_124) ;  /* 0x00000000000c0947 */ /* 0x000fec0003800000 */
[----:B-1----:R-:W-:Y:S04]  /*7850*/  SHF.L.U32 R5, R77, 0x1f, RZ ;  /* 0x0000001f4d057819 */ /* 0x002fe800000006ff */
[----:B------:R-:W1:Y:S02]  /*7860*/  SYNCS.PHASECHK.TRANS64.TRYWAIT P0, [R92+URZ+0x80], R5 ;  /* 0x000080055c0075a7 */ /* 0x000e6400080011ff */
[----:B-1----:R-:W-:Y:S05]  /*7870*/  @!P0 BRA `(.L_x_125) ;  /* 0x0000001800048947 */ /* 0x002fea0003800000 */
.L_x_124:
[----:B------:R-:W-:Y:S05]  /*7880*/  BSYNC B0 ;  /* 0x0000000000007941 */ /* 0x000fea0003800000 */
.L_x_123:
[----:B------:R-:W-:Y:S11]  /*7890*/  ISETP.NE.AND P0, PT, R90, RZ, PT ;  /* 0x000000ff5a00720c */ /* 0x000ff60003f05270 */
[----:B------:R-:W-:Y:S02]  /*78a0*/  @!UPT UIADD3 URZ, UPT, UPT, URZ, URZ, URZ ;  /* 0x000000fffffff290 */ /* 0x000fe4000fffe0ff */
[----:B------:R2:W4:Y:S04]  /*78b0*/  @P0 LDS.128 R56, [R3] ;  /* 0x0000000003380984 */ /* 0x0005280000000c00 */
[----:B------:R2:W1:Y:S04]  /*78c0*/  @P0 LDS.128 R52, [R2+0x10] ;  /* 0x0000100002340984 */ /* 0x0004680000000c00 */
[----:B------:R2:W1:Y:S04]  /*78d0*/  @P0 LDS.128 R48, [R0+0x20] ;  /* 0x0000200000300984 */ /* 0x0004680000000c00 */
[----:B------:R2:W1:Y:S02]  /*78e0*/  @P0 LDS.128 R44, [R43+0x30] ;  /* 0x000030002b2c0984 */ /* 0x0004640000000c00 */
.L_x_122:
[----:B------:R-:W-:Y:S05]  /*78f0*/  BSYNC B1 ;  /* 0x0000000000017941 */ /* 0x000fea0003800000 */
.L_x_121:
        /* <DEDUP_REMOVED lines=21> */
.L_x_126:
[----:B------:R-:W-:Y:S01]  /*7a50*/  ISETP.NE.AND P0, PT, R82, RZ, PT ;  /* 0x000000ff5200720c */ /* 0x000fe20003f05270 */
[----:B------:R-:W-:Y:S05]  /*7a60*/  WARPSYNC.ALL ;  /* 0x0000000000007948 */ /* 0x000fea0003800000 */
[----:B------:R-:W-:Y:S01]  /*7a70*/  R2UR UR4, R34 ;  /* 0x00000000220472ca */ /* 0x000fe200000e0000 */
[----:B------:R-:W-:Y:S01]  /*7a80*/  BSSY.RECONVERGENT B0, `(.L_x_127) ;  /* 0x000005c000007945 */ /* 0x000fe20003800200 */
[----:B------:R-:W-:Y:S02]  /*7a90*/  R2UR UR5, R88 ;  /* 0x00000000580572ca */ /* 0x000fe400000e0000 */
[----:B----4-:R-:W-:Y:S02]  /*7aa0*/  LOP3.LUT R0, R56, 0xffffe000, RZ, 0xc0, !PT ;  /* 0xffffe00038007812 */ /* 0x010fe400078ec0ff */
[----:B------:R-:W-:Y:S02]  /*7ab0*/  LOP3.LUT R2, R57, 0xffffe000, RZ, 0xc0, !PT ;  /* 0xffffe00039027812 */ /* 0x000fe400078ec0ff */
[----:B------:R-:W-:Y:S02]  /*7ac0*/  LOP3.LUT R3, R58, 0xffffe000, RZ, 0xc0, !PT ;  /* 0xffffe0003a037812 */ /* 0x000fe400078ec0ff */
[----:B------:R-:W-:Y:S02]  /*7ad0*/  LOP3.LUT R20, R59, 0xffffe000, RZ, 0xc0, !PT ;  /* 0xffffe0003b147812 */ /* 0x000fe400078ec0ff */
[----:B-1----:R-:W-:Y:S01]  /*7ae0*/  LOP3.LUT R21, R52, 0xffffe000, RZ, 0xc0, !PT ;  /* 0xffffe00034157812 */ /* 0x002fe200078ec0ff */
[----:B------:R-:W1:Y:S01]  /*7af0*/  LDTM.x16 R4, tmem[UR4+0x30] ;  /* 0x00003004000479ee */ /* 0x000e620008240000 */
[----:B------:R-:W-:Y:S01]  /*7b00*/  LOP3.LUT R36, R53, 0xffffe000, RZ, 0xc0, !PT ;  /* 0xffffe00035247812 */ /* 0x000fe200078ec0ff */
[----:B------:R-:W-:Y:S01]  /*7b10*/  UIADD3 UR5, UPT, UPT, UR5, 0x110, URZ ;  /* 0x0000011005057890 */ /* 0x000fe2000fffe0ff */
[----:B------:R-:W-:Y:S01]  /*7b20*/  LOP3.LUT R37, R54, 0xffffe000, RZ, 0xc0, !PT ;  /* 0xffffe00036257812 */ /* 0x000fe200078ec0ff */
[----:B------:R-:W-:Y:S01]  /*7b30*/  NOP ;  /* 0x0000000000007918 */ /* 0x000fe20000000000 */
[----:B------:R-:W-:Y:S01]  /*7b40*/  LOP3.LUT R38, R55, 0xffffe000, RZ, 0xc0, !PT ;  /* 0xffffe00037267812 */ /* 0x000fe200078ec0ff */
[----:B------:R-:W-:Y:S01]  /*7b50*/  UPRMT UR5, UR37, 0x654, UR5 ;  /* 0x0000065425057896 */ /* 0x000fe20008000005 */
[----:B------:R-:W-:Y:S02]  /*7b60*/  LOP3.LUT R39, R48, 0xffffe000, RZ, 0xc0, !PT ;  /* 0xffffe00030277812 */ /* 0x000fe400078ec0ff */
[----:B------:R-:W-:Y:S02]  /*7b70*/  LOP3.LUT R40, R49, 0xffffe000, RZ, 0xc0, !PT ;  /* 0xffffe00031287812 */ /* 0x000fe400078ec0ff */
[----:B------:R-:W-:Y:S02]  /*7b80*/  LOP3.LUT R41, R50, 0xffffe000, RZ, 0xc0, !PT ;  /* 0xffffe00032297812 */ /* 0x000fe400078ec0ff */
[----:B------:R-:W-:Y:S02]  /*7b90*/  LOP3.LUT R42, R51, 0xffffe000, RZ, 0xc0, !PT ;  /* 0xffffe000332a7812 */ /* 0x000fe400078ec0ff */
[----:B-1----:R-:W-:Y:S01]  /*7ba0*/  SYNCS.ARRIVE.TRANS64.RED.A1T0 RZ, [UR5], RZ ;  /* 0x000000ffffff79a7 */ /* 0x002fe20008100405 */
[----:B------:R-:W-:Y:S02]  /*7bb0*/  LOP3.LUT R43, R44, 0xffffe000, RZ, 0xc0, !PT ;  /* 0xffffe0002c2b7812 */ /* 0x000fe400078ec0ff */
[----:B------:R-:W-:Y:S02]  /*7bc0*/  LOP3.LUT R44, R45, 0xffffe000, RZ, 0xc0, !PT ;  /* 0xffffe0002d2c7812 */ /* 0x000fe400078ec0ff */
[----:B------:R-:W-:Y:S02]  /*7bd0*/  LOP3.LUT R45, R46, 0xffffe000, RZ, 0xc0, !PT ;  /* 0xffffe0002e2d7812 */ /* 0x000fe400078ec0ff */
[----:B------:R-:W-:Y:S01]  /*7be0*/  LOP3.LUT R46, R47, 0xffffe000, RZ, 0xc0, !PT ;  /* 0xffffe0002f2e7812 */ /* 0x000fe200078ec0ff */
[C---:B------:R-:W-:Y:S01]  /*7bf0*/  FMUL R4, R32.reuse, R4 ;  /* 0x0000000420047220 */ /* 0x040fe20000400000 */
[C---:B------:R-:W-:Y:S01]  /*7c00*/  FMUL R5, R32.reuse, R5 ;  /* 0x0000000520057220 */ /* 0x040fe20000400000 */
[C---:B------:R-:W-:Y:S01]  /*7c10*/  FMUL R6, R32.reuse, R6 ;  /* 0x0000000620067220 */ /* 0x040fe20000400000 */
[C---:B------:R-:W-:Y:S01]  /*7c20*/  FMUL R7, R32.reuse, R7 ;  /* 0x0000000720077220 */ /* 0x040fe20000400000 */
[C---:B------:R-:W-:Y:S01]  /*7c30*/  FFMA R4, R35.reuse, R0, R4 ;  /* 0x0000000023047223 */ /* 0x040fe20000000004 */
[C---:B------:R-:W-:Y:S01]  /*7c40*/  FFMA R5, R35.reuse, R2, R5 ;  /* 0x0000000223057223 */ /* 0x040fe20000000005 */
[C---:B------:R-:W-:Y:S01]  /*7c50*/  FFMA R6, R35.reuse, R3, R6 ;  /* 0x0000000323067223 */ /* 0x040fe20000000006 */
[C---:B------:R-:W-:Y:S01]  /*7c60*/  FFMA R7, R35.reuse, R20, R7 ;  /* 0x0000001423077223 */ /* 0x040fe20000000007 */
[C---:B------:R-:W-:Y:S01]  /*7c70*/  FMUL R8, R32.reuse, R8 ;  /* 0x0000000820087220 */ /* 0x040fe20000400000 */
        /* <DEDUP_REMOVED lines=9> */
[----:B------:R-:W-:Y:S01]  /*7d10*/  F2FP.TF32.F32.PACK_B R7, R7 ;  /* 0x00000007ff07723e */ /* 0x000fe200024050ff */
[C---:B------:R-:W-:Y:S01]  /*7d20*/  FFMA R11, R35.reuse, R38, R11 ;  /* 0x00000026230b7223 */ /* 0x040fe2000000000b */
[C---:B------:R-:W-:Y:S01]  /*7d30*/  FMUL R12, R32.reuse, R12 ;  /* 0x0000000c200c7220 */ /* 0x040fe20000400000 */
[----:B------:R-:W-:Y:S01]  /*7d40*/  F2FP.TF32.F32.PACK_B R8, R8 ;  /* 0x00000008ff08723e */ /* 0x000fe200024050ff */
[C---:B------:R-:W-:Y:S01]  /*7d50*/  FMUL R13, R32.reuse, R13 ;  /* 0x0000000d200d7220 */ /* 0x040fe20000400000 */
[----:B------:R1:W-:Y:S01]  /*7d60*/  STS.128 [R80+0x6000], R4 ;  /* 0x0060000450007388 */ /* 0x0003e20000000c00 */
        /* <DEDUP_REMOVED lines=8> */
[C---:B------:R-:W-:Y:S01]  /*7df0*/  FFMA R15, R35.reuse, R42, R15 ;  /* 0x0000002a230f7223 */ /* 0x040fe2000000000f */
[C---:B------:R-:W-:Y:S01]  /*7e00*/  FMUL R16, R32.reuse, R16 ;  /* 0x0000001020107220 */ /* 0x040fe20000400000 */
[----:B------:R-:W-:Y:S01]  /*7e10*/  F2FP.TF32.F32.PACK_B R12, R12 ;  /* 0x0000000cff0c723e */ /* 0x000fe200024050ff */
[----:B------:R1:W-:Y:S01]  /*7e20*/  STS.128 [R79+0x6010], R8 ;  /* 0x006010084f007388 */ /* 0x0003e20000000c00 */
[C---:B------:R-:W-:Y:S01]  /*7e30*/  FMUL R17, R32.reuse, R17 ;  /* 0x0000001120117220 */ /* 0x040fe20000400000 */
[C---:B------:R-:W-:Y:S01]  /*7e40*/  FMUL R18, R32.reuse, R18 ;  /* 0x0000001220127220 */ /* 0x040fe20000400000 */
[----:B------:R-:W-:Y:S01]  /*7e50*/  FMUL R19, R32, R19 ;  /* 0x0000001320137220 */ /* 0x000fe20000400000 */
[----:B------:R-:W-:Y:S01]  /*7e60*/  F2FP.TF32.F32.PACK_B R13, R13 ;  /* 0x0000000dff0d723e */ /* 0x000fe200024050ff */
[C---:B------:R-:W-:Y:S01]  /*7e70*/  FFMA R16, R35.reuse, R43, R16 ;  /* 0x0000002b23107223 */ /* 0x040fe20000000010 */
[----:B------:R-:W-:Y:S01]  /*7e80*/  F2FP.TF32.F32.PACK_B R14, R14 ;  /* 0x0000000eff0e723e */ /* 0x000fe200024050ff */
[C---:B------:R-:W-:Y:S01]  /*7e90*/  FFMA R17, R35.reuse, R44, R17 ;  /* 0x0000002c23117223 */ /* 0x040fe20000000011 */
[----:B------:R-:W-:Y:S01]  /*7ea0*/  F2FP.TF32.F32.PACK_B R15, R15 ;  /* 0x0000000fff0f723e */ /* 0x000fe200024050ff */
[C---:B------:R-:W-:Y:S01]  /*7eb0*/  FFMA R18, R35.reuse, R45, R18 ;  /* 0x0000002d23127223 */ /* 0x040fe20000000012 */
[----:B------:R-:W-:Y:S01]  /*7ec0*/  FFMA R19, R35, R46, R19 ;  /* 0x0000002e23137223 */ /* 0x000fe20000000013 */
[----:B------:R-:W-:Y:S02]  /*7ed0*/  F2FP.TF32.F32.PACK_B R16, R16 ;  /* 0x00000010ff10723e */ /* 0x000fe400024050ff */
[----:B------:R1:W-:Y:S01]  /*7ee0*/  STS.128 [R78+0x6020], R12 ;  /* 0x0060200c4e007388 */ /* 0x0003e20000000c00 */
[----:B------:R-:W-:Y:S02]  /*7ef0*/  F2FP.TF32.F32.PACK_B R17, R17 ;  /* 0x00000011ff11723e */ /* 0x000fe400024050ff */
        /* <DEDUP_REMOVED lines=20> */
.L_x_128:
[----:B------:R-:W-:Y:S05]  /*8040*/  BSYNC.RECONVERGENT B0 ;  /* 0x0000000000007941 */ /* 0x000fea0003800200 */
.L_x_127:
[----:B------:R-:W-:Y:S01]  /*8050*/  BAR.SYNC.DEFER_BLOCKING 0x1, 0x80 ;  /* 0x0042000000007b1d */ /* 0x000fe20000010000 */
[----:B------:R-:W-:Y:S01]  /*8060*/  UISETP.NE.AND UP0, UPT, UR49, -0x4, UPT ;  /* 0xfffffffc3100788c */ /* 0x000fe2000bf05270 */
[----:B------:R-:W-:Y:S08]  /*8070*/  IADD3 R0, PT, PT, R30, 0x1, RZ ;  /* 0x000000011e007810 */ /* 0x000ff00007ffe0ff */
[----:B------:R-:W-:Y:S05]  /*8080*/  BRA.U !UP0, `(.L_x_129) ;  /* 0x0000000108287547 */ /* 0x000fea000b800000 */
[----:B------:R-:W-:Y:S01]  /*8090*/  ISETP.NE.AND P0, PT, R87, RZ, PT ;  /* 0x000000ff5700720c */ /* 0x000fe20003f05270 */
[----:B------:R-:W-:Y:S01]  /*80a0*/  IMAD.U32 R3, RZ, RZ, UR51 ;  /* 0x00000033ff037e24 */ /* 0x000fe2000f8e00ff */
[----:B------:R-:W-:Y:S01]  /*80b0*/  UIADD3 UR51, UPT, UPT, UR51, 0x1, URZ ;  /* 0x0000000133337890 */ /* 0x000fe2000fffe0ff */
[----:B------:R-:W-:Y:S03]  /*80c0*/  IMAD.U32 R2, RZ, RZ, UR37 ;  /* 0x00000025ff027e24 */ /* 0x000fe6000f8e00ff */
[----:B------:R-:W-:Y:S04]  /*80d0*/  UISETP.NE.AND UP0, UPT, UR51, 0x4, UPT ;  /* 0x000000043300788c */ /* 0x000fe8000bf05270 */
[----:B------:R-:W-:Y:S03]  /*80e0*/  USEL UR51, UR51, URZ, UP0 ;  /* 0x000000ff33337287 */ /* 0x000fe60008000000 */
[----:B------:R-:W-:Y:S05]  /*80f0*/  @P0 LEA R3, R3, UR48, 0x3 ;  /* 0x0000003003030c11 */ /* 0x000fea000f8e18ff */
[----:B------:R-:W-:Y:S05]  /*8100*/  @P0 VIADD R3, R3, 0xa0 ;  /* 0x000000a003030836 */ /* 0x000fea0000000000 */
[----:B------:R-:W-:Y:S04]  /*8110*/  @P0 PRMT R2, R2, 0x654, R3 ;  /* 0x0000065402020816 */ /* 0x000fe80000000003 */
[----:B------:R2:W-:Y:S03]  /*8120*/  @P0 SYNCS.ARRIVE.TRANS64.RED.A1T0 RZ, [R2+URZ], RZ ;  /* 0x000000ff02ff09a7 */ /* 0x0005e600081004ff */
.L_x_129:
[----:B------:R-:W-:Y:S01]  /*8130*/  ISETP.NE.AND P2, PT, R83, RZ, PT ;  /* 0x000000ff5300720c */ /* 0x000fe20003f45270 */
[----:B------:R-:W-:Y:S01]  /*8140*/  UIADD3 UR49, UPT, UPT, UR49, 0x4, URZ ;  /* 0x0000000431317890 */ /* 0x000fe2000fffe0ff */
[----:B------:R-:W-:Y:S01]  /*8150*/  ISETP.NE.AND P0, PT, R85, 0x2, PT ;  /* 0x000000025500780c */ /* 0x000fe20003f05270 */
[----:B------:R-:W-:Y:S01]  /*8160*/  IMAD.IADD R20, R29, 0x1, R66 ;  /* 0x000000011d147824 */ /* 0x000fe200078e0242 */
[----:B------:R-:W-:Y:S01]  /*8170*/  ISETP.NE.AND P1, PT, R0, 0x4, PT ;  /* 0x000000040000780c */ /* 0x000fe20003f25270 */
[----:B------:R-:W-:Y:S01]  /*8180*/  IMAD.IADD R21, R31, 0x1, R68 ;  /* 0x000000011f157824 */ /* 0x000fe200078e0244 */
[----:B--2---:R-:W-:Y:S02]  /*8190*/  SEL R2, RZ, 0x1, P0 ;  /* 0x00000001ff027807 */ /* 0x004fe40000000000 */
[----:B------:R-:W-:Y:S02]  /*81a0*/  SEL R3, RZ, 0x1, P1 ;  /* 0x00000001ff037807 */ /* 0x000fe40000800000 */
[----:B------:R-:W-:Y:S02]  /*81b0*/  LOP3.LUT R75, R75, R2, RZ, 0x3c, !PT ;  /* 0x000000024b4b7212 */ /* 0x000fe400078e3cff */
[----:B------:R-:W-:Y:S02]  /*81c0*/  LOP3.LUT R76, R76, R3, RZ, 0x3c, !PT ;  /* 0x000000034c4c7212 */ /* 0x000fe400078e3cff */
[----:B------:R-:W-:Y:S02]  /*81d0*/  @P2 R2UR UR36, R74 ;  /* 0x000000004a2422ca */ /* 0x000fe400000e0000 */
[----:B------:R-:W-:Y:S02]  /*81e0*/  SEL R85, R85, RZ, P0 ;  /* 0x000000ff55557207 */ /* 0x000fe40000000000 */
[----:B------:R-:W-:Y:S01]  /*81f0*/  SEL R30, R0, RZ, P1 ;  /* 0x000000ff001e7207 */ /* 0x000fe20000800000 */
[----:B------:R-:W-:Y:S10]  /*8200*/  @P2 BRA `(.L_x_130) ;  /* 0xffffffcc00502947 */ /* 0x000ff4000383ffff */
[----:B------:R-:W-:-:S09]  /*8210*/  UISETP.NE.AND UP0, UPT, UR50, URZ, UPT ;  /* 0x000000ff3200728c */ /* 0x000fd2000bf05270 */
[----:B------:R-:W-:Y:S05]  /*8220*/  BRA.U !UP0, `(.L_x_131) ;  /* 0x0000000108487547 */ /* 0x000fea000b800000 */
[----:B------:R-:W2:Y:S02]  /*8230*/  LDCU.64 UR4, c[0x0][0x890] ;  /* 0x00011200ff0477ac */ /* 0x000ea40008000a00 */
[----:B--2---:R-:W-:-:S04]  /*8240*/  UISETP.NE.U32.AND UP0, UPT, UR4, URZ, UPT ;  /* 0x000000ff0400728c */ /* 0x004fc8000bf05070 */
[----:B------:R-:W-:-:S09]  /*8250*/  UISETP.NE.AND.EX UP0, UPT, UR5, URZ, UPT, UP0 ;  /* 0x000000ff0500728c */ /* 0x000fd2000bf05300 */
[----:B------:R-:W-:Y:S05]  /*8260*/  BRA.U UP0, `(.L_x_132) ;  /* 0x00000001000c7547 */ /* 0x000fea000b800000 */
[----:B------:R-:W-:-:S13]  /*8270*/  FSETP.NEU.AND P0, PT, R35, RZ, PT ;  /* 0x000000ff2300720b */ /* 0x000fda0003f0d000 */
[----:B------:R-:W-:Y:S05]  /*8280*/  @!P0 EXIT ;  /* 0x000000000000894d */ /* 0x000fea0003800000 */
[----:B------:R-:W-:Y:S05]  /*8290*/  BRA `(.L_x_131) ;  /* 0x00000000002c7947 */ /* 0x000fea0003800000 */
.L_x_132:
[----:B------:R-:W-:Y:S01]  /*82a0*/  ISETP.NE.AND P0, PT, R84, RZ, PT ;  /* 0x000000ff5400720c */ /* 0x000fe20003f05270 */
[----:B------:R-:W-:-:S12]  /*82b0*/  BSSY.RECONVERGENT B0, `(.L_x_131) ;  /* 0x0000009000007945 */ /* 0x000fd80003800200 */
[----:B------:R-:W-:Y:S05]  /*82c0*/  @P0 BRA `(.L_x_133) ;  /* 0x0000000000140947 */ /* 0x000fea0003800000 */
[----:B------:R-:W2:Y:S02]  /*82d0*/  LDCU.64 UR4, c[0x0][0x888] ;  /* 0x00011100ff0477ac */ /* 0x000ea40008000a00 */
[----:B--2---:R-:W-:-:S04]  /*82e0*/  ISETP.NE.U32.AND P0, PT, RZ, UR4, PT ;  /* 0x00000004ff007c0c */ /* 0x004fc8000bf05070 */
[----:B------:R-:W-:-:S13]  /*82f0*/  ISETP.NE.AND.EX P0, PT, RZ, UR5, PT, P0 ;  /* 0x00000005ff007c0c */ /* 0x000fda000bf05300 */
[----:B------:R-:W-:Y:S05]  /*8300*/  @!P0 EXIT ;  /* 0x000000000000894d */ /* 0x000fea0003800000 */
[----:B------:R-:W-:Y:S05]  /*8310*/  BRA `(.L_x_134) ;  /* 0x0000000000087947 */ /* 0x000fea0003800000 */
.L_x_133:
[----:B------:R-:W-:-:S13]  /*8320*/  FSETP.NEU.AND P0, PT, R35, RZ, PT ;  /* 0x000000ff2300720b */ /* 0x000fda0003f0d000 */
[----:B------:R-:W-:Y:S05]  /*8330*/  @!P0 EXIT ;  /* 0x000000000000894d */ /* 0x000fea0003800000 */
.L_x_134:
[----:B------:R-:W-:Y:S05]  /*8340*/  BSYNC.RECONVERGENT B0 ;  /* 0x0000000000007941 */ /* 0x000fea0003800200 */
.L_x_131:
[----:B------:R-:W-:Y:S01]  /*8350*/  ULEA UR4, UR51, UR48, 0x3 ;  /* 0x0000003033047291 */ /* 0x000fe2000f8e18ff */
[----:B------:R-:W-:-:S04]  /*8360*/  DEPBAR.LE SB0, 0x0 ;  /* 0x000080000000791a */ /* 0x000fc80000000000 */
[----:B------:R-:W-:-:S04]  /*8370*/  UIADD3 UR4, UPT, UPT, UR4, 0xa0, URZ ;  /* 0x000000a004047890 */ /* 0x000fc8000fffe0ff */
[----:B------:R-:W-:-:S09]  /*8380*/  UPRMT UR4, UR37, 0x654, UR4 ;  /* 0x0000065425047896 */ /* 0x000fd20008000004 */
[----:B------:R-:W-:Y:S01]  /*8390*/  SYNCS.ARRIVE.TRANS64.RED.A1T0 RZ, [UR4], RZ ;  /* 0x000000ffffff79a7 */ /* 0x000fe20008100404 */
[----:B------:R-:W-:Y:S05]  /*83a0*/  EXIT ;  /* 0x000000000000794d */ /* 0x000fea0003800000 */
.L_x_19:
[----:B--2---:R2:W1:Y:S02]  /*83b0*/  SYNCS.PHASECHK.TRANS64.TRYWAIT P0, [R3+URZ+0x140], R2 ;  /* 0x00014002030075a7 */ /* 0x00446400080011ff */
[----:B-1----:R-:W-:Y:S05]  /*83c0*/  @!P0 NANOSLEEP.SYNCS 0x989680 ;  /* 0x009896800000895d */ /* 0x002fea0003900000 */
[----:B------:R-:W1:Y:S02]  /*83d0*/  @!P0 SYNCS.PHASECHK.TRANS64 P0, [R3+URZ+0x140], R2 ;  /* 0x00014002030085a7 */ /* 0x000e6400080010ff */
[----:B-1----:R-:W-:Y:S05]  /*83e0*/  @!P0 BRA `(.L_x_19) ;  /* 0xfffffffc00f08947 */ /* 0x002fea000383ffff */
[----:B------:R-:W-:Y:S05]  /*83f0*/  BRA `(.L_x_135) ;  /* 0xffffff90009c7947 */ /* 0x000fea000383ffff */
.L_x_22:
[----:B-1----:R-:W-:-:S07]  /*8400*/  MOV R2, UR33 ;  /* 0x0000002100027c02 */ /* 0x002fce0008000f00 */
.L_x_136:
[----:B-1----:R1:W2:Y:S02]  /*8410*/  SYNCS.PHASECHK.TRANS64.TRYWAIT P0, [R2+URZ+0x40], R5 ;  /* 0x00004005020075a7 */ /* 0x0022a400080011ff */
[----:B--2---:R-:W-:Y:S05]  /*8420*/  @!P0 NANOSLEEP.SYNCS 0x989680 ;  /* 0x009896800000895d */ /* 0x004fea0003900000 */
[----:B------:R-:W2:Y:S02]  /*8430*/  @!P0 SYNCS.PHASECHK.TRANS64 P0, [R2+URZ+0x40], R5 ;  /* 0x00004005020085a7 */ /* 0x000ea400080010ff */
[----:B--2---:R-:W-:Y:S05]  /*8440*/  @!P0 BRA `(.L_x_136) ;  /* 0xfffffffc00f08947 */ /* 0x004fea000383ffff */
[----:B------:R-:W-:Y:S05]  /*8450*/  BRA `(.L_x_21) ;  /* 0xffffff9000ec7947 */ /* 0x000fea000383ffff */
.L_x_28:
[----:B-1----:R-:W-:-:S07]  /*8460*/  MOV R2, UR17 ;  /* 0x0000001100027c02 */ /* 0x002fce0008000f00 */
.L_x_137:
[----:B-1----:R1:W2:Y:S02]  /*8470*/  SYNCS.PHASECHK.TRANS64.TRYWAIT P0, [R2+URZ+0x40], R5 ;  /* 0x00004005020075a7 */ /* 0x0022a400080011ff */
[----:B--2---:R-:W-:Y:S05]  /*8480*/  @!P0 NANOSLEEP.SYNCS 0x989680 ;  /* 0x009896800000895d */ /* 0x004fea0003900000 */
[----:B------:R-:W2:Y:S02]  /*8490*/  @!P0 SYNCS.PHASECHK.TRANS64 P0, [R2+URZ+0x40], R5 ;  /* 0x00004005020085a7 */ /* 0x000ea400080010ff */
[----:B--2---:R-:W-:Y:S05]  /*84a0*/  @!P0 BRA `(.L_x_137) ;  /* 0xfffffffc00f08947 */ /* 0x004fea000383ffff */
[----:B------:R-:W-:Y:S05]  /*84b0*/  BRA `(.L_x_27) ;  /* 0xffffff9400947947 */ /* 0x000fea000383ffff */
.L_x_32:
[----:B-1----:R1:W2:Y:S02]  /*84c0*/  SYNCS.PHASECHK.TRANS64.TRYWAIT P0, [R2+URZ+0xd0], R3 ;  /* 0x0000d003020075a7 */ /* 0x0022a400080011ff */
[----:B--2---:R-:W-:Y:S05]  /*84d0*/  @!P0 NANOSLEEP.SYNCS 0x989680 ;  /* 0x009896800000895d */ /* 0x004fea0003900000 */
[----:B------:R-:W2:Y:S02]  /*84e0*/  @!P0 SYNCS.PHASECHK.TRANS64 P0, [R2+URZ+0xd0], R3 ;  /* 0x0000d003020085a7 */ /* 0x000ea400080010ff */
[----:B--2---:R-:W-:Y:S05]  /*84f0*/  @!P0 BRA `(.L_x_32) ;  /* 0xfffffffc00f08947 */ /* 0x004fea000383ffff */
[----:B------:R-:W-:Y:S05]  /*8500*/  BRA `(.L_x_138) ;  /* 0xffffff9800247947 */ /* 0x000fea000383ffff */
.L_x_36:
[----:B----4-:R-:W-:-:S07]  /*8510*/  MOV R0, UR5 ;  /* 0x0000000500007c02 */ /* 0x010fce0008000f00 */
.L_x_139:
[----:B-1----:R1:W2:Y:S02]  /*8520*/  SYNCS.PHASECHK.TRANS64.TRYWAIT P0, [R0+URZ], R3 ;  /* 0x00000003000075a7 */ /* 0x0022a400080011ff */
[----:B--2---:R-:W-:Y:S05]  /*8530*/  @!P0 NANOSLEEP.SYNCS 0x989680 ;  /* 0x009896800000895d */ /* 0x004fea0003900000 */
[----:B------:R-:W2:Y:S02]  /*8540*/  @!P0 SYNCS.PHASECHK.TRANS64 P0, [R0+URZ], R3 ;  /* 0x00000003000085a7 */ /* 0x000ea400080010ff */
[----:B--2---:R-:W-:Y:S05]  /*8550*/  @!P0 BRA `(.L_x_139) ;  /* 0xfffffffc00f08947 */ /* 0x004fea000383ffff */
[----:B------:R-:W-:Y:S05]  /*8560*/  BRA `(.L_x_140) ;  /* 0xffffff9c00947947 */ /* 0x000fea000383ffff */
.L_x_37:
[----:B----4-:R-:W-:-:S07]  /*8570*/  MOV R0, UR5 ;  /* 0x0000000500007c02 */ /* 0x010fce0008000f00 */
.L_x_141:
[----:B-1----:R1:W2:Y:S02]  /*8580*/  SYNCS.PHASECHK.TRANS64.TRYWAIT P0, [R0+URZ], R3 ;  /* 0x00000003000075a7 */ /* 0x0022a400080011ff */
[----:B--2---:R-:W-:Y:S05]  /*8590*/  @!P0 NANOSLEEP.SYNCS 0x989680 ;  /* 0x009896800000895d */ /* 0x004fea0003900000 */
[----:B------:R-:W2:Y:S02]  /*85a0*/  @!P0 SYNCS.PHASECHK.TRANS64 P0, [R0+URZ], R3 ;  /* 0x00000003000085a7 */ /* 0x000ea400080010ff */
[----:B--2---:R-:W-:Y:S05]  /*85b0*/  @!P0 BRA `(.L_x_141) ;  /* 0xfffffffc00f08947 */ /* 0x004fea000383ffff */
[----:B------:R-:W-:Y:S05]  /*85c0*/  BRA `(.L_x_142) ;  /* 0xffffff9c00a07947 */ /* 0x000fea000383ffff */
.L_x_38:
[----:B----4-:R-:W-:-:S07]  /*85d0*/  MOV R0, UR5 ;  /* 0x0000000500007c02 */ /* 0x010fce0008000f00 */
.L_x_143:
[----:B-1----:R1:W2:Y:S02]  /*85e0*/  SYNCS.PHASECHK.TRANS64.TRYWAIT P0, [R0+URZ], R3 ;  /* 0x00000003000075a7 */ /* 0x0022a400080011ff */
[----:B--2---:R-:W-:Y:S05]  /*85f0*/  @!P0 NANOSLEEP.SYNCS 0x989680 ;  /* 0x009896800000895d */ /* 0x004fea0003900000 */
[----:B------:R-:W2:Y:S02]  /*8600*/  @!P0 SYNCS.PHASECHK.TRANS64 P0, [R0+URZ], R3 ;  /* 0x00000003000085a7 */ /* 0x000ea400080010ff */
[----:B--2---:R-:W-:Y:S05]  /*8610*/  @!P0 BRA `(.L_x_143) ;  /* 0xfffffffc00f08947 */ /* 0x004fea000383ffff */
[----:B------:R-:W-:Y:S05]  /*8620*/  BRA `(.L_x_144) ;  /* 0xffffff9c00ac7947 */ /* 0x000fea000383ffff */
.L_x_39:
[----:B----4-:R-:W-:-:S07]  /*8630*/  MOV R0, UR5 ;  /* 0x0000000500007c02 */ /* 0x010fce0008000f00 */
.L_x_145:
[----:B-1----:R1:W2:Y:S02]  /*8640*/  SYNCS.PHASECHK.TRANS64.TRYWAIT P0, [R0+URZ], R3 ;  /* 0x00000003000075a7 */ /* 0x0022a400080011ff */
[----:B--2---:R-:W-:Y:S05]  /*8650*/  @!P0 NANOSLEEP.SYNCS 0x989680 ;  /* 0x009896800000895d */ /* 0x004fea0003900000 */
[----:B------:R-:W2:Y:S02]  /*8660*/  @!P0 SYNCS.PHASECHK.TRANS64 P0, [R0+URZ], R3 ;  /* 0x00000003000085a7 */ /* 0x000ea400080010ff */
[----:B--2---:R-:W-:Y:S05]  /*8670*/  @!P0 BRA `(.L_x_145) ;  /* 0xfffffffc00f08947 */ /* 0x004fea000383ffff */
[----:B------:R-:W-:Y:S05]  /*8680*/  BRA `(.L_x_146) ;  /* 0xffffff9c00b87947 */ /* 0x000fea000383ffff */
.L_x_40:
[----:B----4-:R-:W-:-:S07]  /*8690*/  MOV R0, UR5 ;  /* 0x0000000500007c02 */ /* 0x010fce0008000f00 */
.L_x_147:
[----:B-1----:R1:W2:Y:S02]  /*86a0*/  SYNCS.PHASECHK.TRANS64.TRYWAIT P0, [R0+URZ], R3 ;  /* 0x00000003000075a7 */ /* 0x0022a400080011ff */
[----:B--2---:R-:W-:Y:S05]  /*86b0*/  @!P0 NANOSLEEP.SYNCS 0x989680 ;  /* 0x009896800000895d */ /* 0x004fea0003900000 */
[----:B------:R-:W2:Y:S02]  /*86c0*/  @!P0 SYNCS.PHASECHK.TRANS64 P0, [R0+URZ], R3 ;  /* 0x00000003000085a7 */ /* 0x000ea400080010ff */
[----:B--2---:R-:W-:Y:S05]  /*86d0*/  @!P0 BRA `(.L_x_147) ;  /* 0xfffffffc00f08947 */ /* 0x004fea000383ffff */
[----:B------:R-:W-:Y:S05]  /*86e0*/  BRA `(.L_x_148) ;  /* 0xffffff9c00c47947 */ /* 0x000fea000383ffff */
.L_x_41:
[----:B----4-:R-:W-:-:S07]  /*86f0*/  MOV R0, UR5 ;  /* 0x0000000500007c02 */ /* 0x010fce0008000f00 */
.L_x_149:
[----:B-1----:R1:W2:Y:S02]  /*8700*/  SYNCS.PHASECHK.TRANS64.TRYWAIT P0, [R0+URZ], R3 ;  /* 0x00000003000075a7 */ /* 0x0022a400080011ff */
[----:B--2---:R-:W-:Y:S05]  /*8710*/  @!P0 NANOSLEEP.SYNCS 0x989680 ;  /* 0x009896800000895d */ /* 0x004fea0003900000 */
[----:B------:R-:W2:Y:S02]  /*8720*/  @!P0 SYNCS.PHASECHK.TRANS64 P0, [R0+URZ], R3 ;  /* 0x00000003000085a7 */ /* 0x000ea400080010ff */
[----:B--2---:R-:W-:Y:S05]  /*8730*/  @!P0 BRA `(.L_x_149) ;  /* 0xfffffffc00f08947 */ /* 0x004fea000383ffff */
[----:B------:R-:W-:Y:S05]  /*8740*/  BRA `(.L_x_150) ;  /* 0xffffff9c00d07947 */ /* 0x000fea000383ffff */
.L_x_42:
[----:B----4-:R-:W-:-:S07]  /*8750*/  MOV R0, UR5 ;  /* 0x0000000500007c02 */ /* 0x010fce0008000f00 */
.L_x_151:
[----:B-1----:R1:W2:Y:S02]  /*8760*/  SYNCS.PHASECHK.TRANS64.TRYWAIT P0, [R0+URZ], R3 ;  /* 0x00000003000075a7 */ /* 0x0022a400080011ff */
[----:B--2---:R-:W-:Y:S05]  /*8770*/  @!P0 NANOSLEEP.SYNCS 0x989680 ;  /* 0x009896800000895d */ /* 0x004fea0003900000 */
[----:B------:R-:W2:Y:S02]  /*8780*/  @!P0 SYNCS.PHASECHK.TRANS64 P0, [R0+URZ], R3 ;  /* 0x00000003000085a7 */ /* 0x000ea400080010ff */
[----:B--2---:R-:W-:Y:S05]  /*8790*/  @!P0 BRA `(.L_x_151) ;  /* 0xfffffffc00f08947 */ /* 0x004fea000383ffff */
[----:B------:R-:W-:Y:S05]  /*87a0*/  BRA `(.L_x_152) ;  /* 0xffffff9c00dc7947 */ /* 0x000fea000383ffff */
.L_x_45:
[----:B-1----:R1:W2:Y:S02]  /*87b0*/  SYNCS.PHASECHK.TRANS64.TRYWAIT P0, [R0+URZ+0x130], R5 ;  /* 0x00013005000075a7 */ /* 0x0022a400080011ff */
[----:B--2---:R-:W-:Y:S05]  /*87c0*/  @!P0 NANOSLEEP.SYNCS 0x989680 ;  /* 0x009896800000895d */ /* 0x004fea0003900000 */
[----:B------:R-:W2:Y:S02]  /*87d0*/  @!P0 SYNCS.PHASECHK.TRANS64 P0, [R0+URZ+0x130], R5 ;  /* 0x00013005000085a7 */ /* 0x000ea400080010ff */
[----:B--2---:R-:W-:Y:S05]  /*87e0*/  @!P0 BRA `(.L_x_45) ;  /* 0xfffffffc00f08947 */ /* 0x004fea000383ffff */
[----:B------:R-:W-:Y:S05]  /*87f0*/  BRA `(.L_x_153) ;  /* 0xffffffa000387947 */ /* 0x000fea000383ffff */
.L_x_46:
[----:B------:R-:W-:-:S07]  /*8800*/  MOV R0, UR5 ;  /* 0x0000000500007c02 */ /* 0x000fce0008000f00 */
.L_x_154:
[----:B-1----:R1:W2:Y:S02]  /*8810*/  SYNCS.PHASECHK.TRANS64.TRYWAIT P0, [R0+URZ+0xe0], R5 ;  /* 0x0000e005000075a7 */ /* 0x0022a400080011ff */
[----:B--2---:R-:W-:Y:S05]  /*8820*/  @!P0 NANOSLEEP.SYNCS 0x989680 ;  /* 0x009896800000895d */ /* 0x004fea0003900000 */
[----:B------:R-:W2:Y:S02]  /*8830*/  @!P0 SYNCS.PHASECHK.TRANS64 P0, [R0+URZ+0xe0], R5 ;  /* 0x0000e005000085a7 */ /* 0x000ea400080010ff */
[----:B--2---:R-:W-:Y:S05]  /*8840*/  @!P0 BRA `(.L_x_154) ;  /* 0xfffffffc00f08947 */ /* 0x004fea000383ffff */
[----:B------:R-:W-:Y:S05]  /*8850*/  BRA `(.L_x_155) ;  /* 0xffffffa000487947 */ /* 0x000fea000383ffff */
.L_x_47:
[----:B-1----:R1:W2:Y:S02]  /*8860*/  SYNCS.PHASECHK.TRANS64.TRYWAIT P1, [R0+URZ+0xd0], R5 ;  /* 0x0000d005000075a7 */ /* 0x0022a400080211ff */
[----:B--2---:R-:W-:Y:S05]  /*8870*/  @!P1 NANOSLEEP.SYNCS 0x989680 ;  /* 0x009896800000995d */ /* 0x004fea0003900000 */
[----:B------:R-:W2:Y:S02]  /*8880*/  @!P1 SYNCS.PHASECHK.TRANS64 P1, [R0+URZ+0xd0], R5 ;  /* 0x0000d005000095a7 */ /* 0x000ea400080210ff */
[----:B--2---:R-:W-:Y:S05]  /*8890*/  @!P1 BRA `(.L_x_47) ;  /* 0xfffffffc00f09947 */ /* 0x004fea000383ffff */
[----:B------:R-:W-:Y:S05]  /*88a0*/  BRA `(.L_x_156) ;  /* 0xffffffa000787947 */ /* 0x000fea000383ffff */
.L_x_50:
[----:B------:R-:W-:-:S07]  /*88b0*/  MOV R0, UR5 ;  /* 0x0000000500007c02 */ /* 0x000fce0008000f00 */
.L_x_157:
[----:B-1----:R1:W2:Y:S02]  /*88c0*/  SYNCS.PHASECHK.TRANS64.TRYWAIT P0, [R0+URZ+0xe0], R3 ;  /* 0x0000e003000075a7 */ /* 0x0022a400080011ff */
[----:B--2---:R-:W-:Y:S05]  /*88d0*/  @!P0 NANOSLEEP.SYNCS 0x989680 ;  /* 0x009896800000895d */ /* 0x004fea0003900000 */
[----:B------:R-:W2:Y:S02]  /*88e0*/  @!P0 SYNCS.PHASECHK.TRANS64 P0, [R0+URZ+0xe0], R3 ;  /* 0x0000e003000085a7 */ /* 0x000ea400080010ff */
[----:B--2---:R-:W-:Y:S05]  /*88f0*/  @!P0 BRA `(.L_x_157) ;  /* 0xfffffffc00f08947 */ /* 0x004fea000383ffff */
[----:B------:R-:W-:Y:S05]  /*8900*/  BRA `(.L_x_49) ;  /* 0xffffffa000cc7947 */ /* 0x000fea000383ffff */
.L_x_57:
[----:B-1----:R1:W2:Y:S02]  /*8910*/  SYNCS.PHASECHK.TRANS64.TRYWAIT P1, [R0+URZ+0xd0], R5 ;  /* 0x0000d005000075a7 */ /* 0x0022a400080211ff */
[----:B--2---:R-:W-:Y:S05]  /*8920*/  @!P1 NANOSLEEP.SYNCS 0x989680 ;  /* 0x009896800000995d */ /* 0x004fea0003900000 */
[----:B------:R-:W2:Y:S02]  /*8930*/  @!P1 SYNCS.PHASECHK.TRANS64 P1, [R0+URZ+0xd0], R5 ;  /* 0x0000d005000095a7 */ /* 0x000ea400080210ff */
[----:B--2---:R-:W-:Y:S05]  /*8940*/  @!P1 BRA `(.L_x_57) ;  /* 0xfffffffc00f09947 */ /* 0x004fea000383ffff */
[----:B------:R-:W-:Y:S05]  /*8950*/  BRA `(.L_x_158) ;  /* 0xffffffa8003c7947 */ /* 0x000fea000383ffff */
.L_x_58:
[----:B------:R-:W-:-:S07]  /*8960*/  MOV R3, UR7 ;  /* 0x0000000700037c02 */ /* 0x000fce0008000f00 */
.L_x_159:
[----:B-1----:R1:W2:Y:S02]  /*8970*/  SYNCS.PHASECHK.TRANS64.TRYWAIT P0, [R3+URZ+0x110], R0 ;  /* 0x00011000030075a7 */ /* 0x0022a400080011ff */
[----:B--2---:R-:W-:Y:S05]  /*8980*/  @!P0 NANOSLEEP.SYNCS 0x989680 ;  /* 0x009896800000895d */ /* 0x004fea0003900000 */
[----:B------:R-:W2:Y:S02]  /*8990*/  @!P0 SYNCS.PHASECHK.TRANS64 P0, [R3+URZ+0x110], R0 ;  /* 0x00011000030085a7 */ /* 0x000ea400080010ff */
[----:B--2---:R-:W-:Y:S05]  /*89a0*/  @!P0 BRA `(.L_x_159) ;  /* 0xfffffffc00f08947 */ /* 0x004fea000383ffff */
[----:B------:R-:W-:Y:S05]  /*89b0*/  BRA `(.L_x_160) ;  /* 0xffffffa800747947 */ /* 0x000fea000383ffff */
.L_x_61:
[----:B------:R-:W-:Y:S07]  /*89c0*/  MOV R0, UR6 ;  /* 0x0000000600007c02 */ /* 0x000fee0008000f00 */
.L_x_161:
[----:B-1----:R1:W2:Y:S02]  /*89d0*/  SYNCS.PHASECHK.TRANS64.TRYWAIT P0, [R0+URZ], R3 ;  /* 0x00000003000075a7 */ /* 0x0022a400080011ff */
[----:B--2---:R-:W-:Y:S05]  /*89e0*/  @!P0 NANOSLEEP.SYNCS 0x989680 ;  /* 0x009896800000895d */ /* 0x004fea0003900000 */
[----:B------:R-:W2:Y:S02]  /*89f0*/  @!P0 SYNCS.PHASECHK.TRANS64 P0, [R0+URZ], R3 ;  /* 0x00000003000085a7 */ /* 0x000ea400080010ff */
[----:B--2---:R-:W-:Y:S05]  /*8a00*/  @!P0 BRA `(.L_x_161) ;  /* 0xfffffffc00f08947 */ /* 0x004fea000383ffff */
[----:B------:R-:W-:Y:S05]  /*8a10*/  BRA `(.L_x_60) ;  /* 0xffffffa800907947 */ /* 0x000fea000383ffff */
.L_x_64:
[----:B------:R-:W-:-:S07]  /*8a20*/  MOV R0, UR6 ;  /* 0x0000000600007c02 */ /* 0x000fce0008000f00 */
.L_x_162:
[----:B--2---:R2:W4:Y:S02]  /*8a30*/  SYNCS.PHASECHK.TRANS64.TRYWAIT P0, [R0+URZ], R3 ;  /* 0x00000003000075a7 */ /* 0x00452400080011ff */
[----:B----4-:R-:W-:Y:S05]  /*8a40*/  @!P0 NANOSLEEP.SYNCS 0x989680 ;  /* 0x009896800000895d */ /* 0x010fea0003900000 */
[----:B------:R-:W4:Y:S02]  /*8a50*/  @!P0 SYNCS.PHASECHK.TRANS64 P0, [R0+URZ], R3 ;  /* 0x00000003000085a7 */ /* 0x000f2400080010ff */
[----:B----4-:R-:W-:Y:S05]  /*8a60*/  @!P0 BRA `(.L_x_162) ;  /* 0xfffffffc00f08947 */ /* 0x010fea000383ffff */
[----:B------:R-:W-:Y:S05]  /*8a70*/  BRA `(.L_x_163) ;  /* 0xffffffac006c7947 */ /* 0x000fea000383ffff */
.L_x_65:
[----:B------:R-:W-:-:S07]  /*8a80*/  MOV R0, UR6 ;  /* 0x0000000600007c02 */ /* 0x000fce0008000f00 */
.L_x_164:
[----:B-1----:R1:W2:Y:S02]  /*8a90*/  SYNCS.PHASECHK.TRANS64.TRYWAIT P0, [R0+URZ], R3 ;  /* 0x00000003000075a7 */ /* 0x0022a400080011ff */
[----:B--2---:R-:W-:Y:S05]  /*8aa0*/  @!P0 NANOSLEEP.SYNCS 0x989680 ;  /* 0x009896800000895d */ /* 0x004fea0003900000 */
[----:B------:R-:W2:Y:S02]  /*8ab0*/  @!P0 SYNCS.PHASECHK.TRANS64 P0, [R0+URZ], R3 ;  /* 0x00000003000085a7 */ /* 0x000ea400080010ff */
[----:B--2---:R-:W-:Y:S05]  /*8ac0*/  @!P0 BRA `(.L_x_164) ;  /* 0xfffffffc00f08947 */ /* 0x004fea000383ffff */
[----:B------:R-:W-:Y:S05]  /*8ad0*/  BRA `(.L_x_165) ;  /* 0xffffffac00787947 */ /* 0x000fea000383ffff */
.L_x_66:
[----:B------:R-:W-:-:S07]  /*8ae0*/  MOV R0, UR6 ;  /* 0x0000000600007c02 */ /* 0x000fce0008000f00 */
.L_x_166:
[----:B-1----:R1:W2:Y:S02]  /*8af0*/  SYNCS.PHASECHK.TRANS64.TRYWAIT P0, [R0+URZ], R3 ;  /* 0x00000003000075a7 */ /* 0x0022a400080011ff */
[----:B--2---:R-:W-:Y:S05]  /*8b00*/  @!P0 NANOSLEEP.SYNCS 0x989680 ;  /* 0x009896800000895d */ /* 0x004fea0003900000 */
[----:B------:R-:W2:Y:S02]  /*8b10*/  @!P0 SYNCS.PHASECHK.TRANS64 P0, [R0+URZ], R3 ;  /* 0x00000003000085a7 */ /* 0x000ea400080010ff */
[----:B--2---:R-:W-:Y:S05]  /*8b20*/  @!P0 BRA `(.L_x_166) ;  /* 0xfffffffc00f08947 */ /* 0x004fea000383ffff */
[----:B------:R-:W-:Y:S05]  /*8b30*/  BRA `(.L_x_167) ;  /* 0xffffffac00847947 */ /* 0x000fea000383ffff */
.L_x_67:
[----:B------:R-:W-:-:S07]  /*8b40*/  MOV R0, UR7 ;  /* 0x0000000700007c02 */ /* 0x000fce0008000f00 */
.L_x_168:
[----:B-1----:R1:W2:Y:S02]  /*8b50*/  SYNCS.PHASECHK.TRANS64.TRYWAIT P0, [R0+URZ], R3 ;  /* 0x00000003000075a7 */ /* 0x0022a400080011ff */
[----:B--2---:R-:W-:Y:S05]  /*8b60*/  @!P0 NANOSLEEP.SYNCS 0x989680 ;  /* 0x009896800000895d */ /* 0x004fea0003900000 */
[----:B------:R-:W2:Y:S02]  /*8b70*/  @!P0 SYNCS.PHASECHK.TRANS64 P0, [R0+URZ], R3 ;  /* 0x00000003000085a7 */ /* 0x000ea400080010ff */
[----:B--2---:R-:W-:Y:S05]  /*8b80*/  @!P0 BRA `(.L_x_168) ;  /* 0xfffffffc00f08947 */ /* 0x004fea000383ffff */
[----:B------:R-:W-:Y:S05]  /*8b90*/  BRA `(.L_x_169) ;  /* 0xffffffac00907947 */ /* 0x000fea000383ffff */
.L_x_72:
[----:B--2---:R2:W3:Y:S02]  /*8ba0*/  SYNCS.PHASECHK.TRANS64.TRYWAIT P0, [R0+URZ+0xd0], R3 ;  /* 0x0000d003000075a7 */ /* 0x0044e400080011ff */
[----:B---3--:R-:W-:Y:S05]  /*8bb0*/  @!P0 NANOSLEEP.SYNCS 0x989680 ;  /* 0x009896800000895d */ /* 0x008fea0003900000 */
[----:B------:R-:W3:Y:S02]  /*8bc0*/  @!P0 SYNCS.PHASECHK.TRANS64 P0, [R0+URZ+0xd0], R3 ;  /* 0x0000d003000085a7 */ /* 0x000ee400080010ff */
[----:B---3--:R-:W-:Y:S05]  /*8bd0*/  @!P0 BRA `(.L_x_72) ;  /* 0xfffffffc00f08947 */ /* 0x008fea000383ffff */
[----:B------:R-:W-:Y:S05]  /*8be0*/  BRA `(.L_x_170) ;  /* 0xffffffb0009c7947 */ /* 0x000fea000383ffff */
.L_x_75:
[----:B------:R-:W-:Y:S07]  /*8bf0*/  MOV R0, UR7 ;  /* 0x0000000700007c02 */ /* 0x000fee0008000f00 */
.L_x_171:
[----:B--2---:R2:W3:Y:S02]  /*8c00*/  SYNCS.PHASECHK.TRANS64.TRYWAIT P0, [R0+URZ+0xc8], R3 ;  /* 0x0000c803000075a7 */ /* 0x0044e400080011ff */
[----:B---3--:R-:W-:Y:S05]  /*8c10*/  @!P0 NANOSLEEP.SYNCS 0x989680 ;  /* 0x009896800000895d */ /* 0x008fea0003900000 */
[----:B------:R-:W3:Y:S02]  /*8c20*/  @!P0 SYNCS.PHASECHK.TRANS64 P0, [R0+URZ+0xc8], R3 ;  /* 0x0000c803000085a7 */ /* 0x000ee400080010ff */
[----:B---3--:R-:W-:Y:S05]  /*8c30*/  @!P0 BRA `(.L_x_171) ;  /* 0xfffffffc00f08947 */ /* 0x008fea000383ffff */
[----:B------:R-:W-:Y:S05]  /*8c40*/  BRA `(.L_x_74) ;  /* 0xffffffb4007c7947 */ /* 0x000fea000383ffff */
.L_x_78:
[----:B------:R-:W-:Y:S07]  /*8c50*/  MOV R3, UR7 ;  /* 0x0000000700037c02 */ /* 0x000fee0008000f00 */
.L_x_172:
[----:B-1----:R1:W2:Y:S02]  /*8c60*/  SYNCS.PHASECHK.TRANS64.TRYWAIT P0, [R3+URZ+0xa0], R12 ;  /* 0x0000a00c030075a7 */ /* 0x0022a400080011ff */
[----:B--2---:R-:W-:Y:S05]  /*8c70*/  @!P0 NANOSLEEP.SYNCS 0x989680 ;  /* 0x009896800000895d */ /* 0x004fea0003900000 */
[----:B------:R-:W2:Y:S02]  /*8c80*/  @!P0 SYNCS.PHASECHK.TRANS64 P0, [R3+URZ+0xa0], R12 ;  /* 0x0000a00c030085a7 */ /* 0x000ea400080010ff */
[----:B--2---:R-:W-:Y:S05]  /*8c90*/  @!P0 BRA `(.L_x_172) ;  /* 0xfffffffc00f08947 */ /* 0x004fea000383ffff */
[----:B------:R-:W-:Y:S05]  /*8ca0*/  BRA `(.L_x_173) ;  /* 0xffffffb400f47947 */ /* 0x000fea000383ffff */
.L_x_79:
[----:B-1----:R-:W-:Y:S07]  /*8cb0*/  MOV R3, UR7 ;  /* 0x0000000700037c02 */ /* 0x002fee0008000f00 */
.L_x_174:
[----:B-1----:R1:W2:Y:S02]  /*8cc0*/  SYNCS.PHASECHK.TRANS64.TRYWAIT P0, [R3+URZ+0xa8], R12 ;  /* 0x0000a80c030075a7 */ /* 0x0022a400080011ff */
[----:B--2---:R-:W-:Y:S05]  /*8cd0*/  @!P0 NANOSLEEP.SYNCS 0x989680 ;  /* 0x009896800000895d */ /* 0x004fea0003900000 */
[----:B------:R-:W2:Y:S02]  /*8ce0*/  @!P0 SYNCS.PHASECHK.TRANS64 P0, [R3+URZ+0xa8], R12 ;  /* 0x0000a80c030085a7 */ /* 0x000ea400080010ff */
[----:B--2---:R-:W-:Y:S05]  /*8cf0*/  @!P0 BRA `(.L_x_174) ;  /* 0xfffffffc00f08947 */ /* 0x004fea000383ffff */
[----:B------:R-:W-:Y:S05]  /*8d00*/  BRA `(.L_x_175) ;  /* 0xffffffb800307947 */ /* 0x000fea000383ffff */
.L_x_80:
[----:B-1----:R-:W-:Y:S07]  /*8d10*/  MOV R3, UR7 ;  /* 0x0000000700037c02 */ /* 0x002fee0008000f00 */
.L_x_176:
[----:B-1----:R1:W2:Y:S02]  /*8d20*/  SYNCS.PHASECHK.TRANS64.TRYWAIT P0, [R3+URZ+0xb0], R12 ;  /* 0x0000b00c030075a7 */ /* 0x0022a400080011ff */
[----:B--2---:R-:W-:Y:S05]  /*8d30*/  @!P0 NANOSLEEP.SYNCS 0x989680 ;  /* 0x009896800000895d */ /* 0x004fea0003900000 */
[----:B------:R-:W2:Y:S02]  /*8d40*/  @!P0 SYNCS.PHASECHK.TRANS64 P0, [R3+URZ+0xb0], R12 ;  /* 0x0000b00c030085a7 */ /* 0x000ea400080010ff */
[----:B--2---:R-:W-:Y:S05]  /*8d50*/  @!P0 BRA `(.L_x_176) ;  /* 0xfffffffc00f08947 */ /* 0x004fea000383ffff */
[----:B------:R-:W-:Y:S05]  /*8d60*/  BRA `(.L_x_177) ;  /* 0xffffffb800787947 */ /* 0x000fea000383ffff */
.L_x_81:
[----:B------:R-:W-:Y:S07]  /*8d70*/  MOV R3, UR7 ;  /* 0x0000000700037c02 */ /* 0x000fee0008000f00 */
.L_x_178:
[----:B-1----:R1:W2:Y:S02]  /*8d80*/  SYNCS.PHASECHK.TRANS64.TRYWAIT P0, [R3+URZ+0xb8], R12 ;  /* 0x0000b80c030075a7 */ /* 0x0022a400080011ff */
[----:B--2---:R-:W-:Y:S05]  /*8d90*/  @!P0 NANOSLEEP.SYNCS 0x989680 ;  /* 0x009896800000895d */ /* 0x004fea0003900000 */
[----:B------:R-:W2:Y:S02]  /*8da0*/  @!P0 SYNCS.PHASECHK.TRANS64 P0, [R3+URZ+0xb8], R12 ;  /* 0x0000b80c030085a7 */ /* 0x000ea400080010ff */
[----:B--2---:R-:W-:Y:S05]  /*8db0*/  @!P0 BRA `(.L_x_178) ;  /* 0xfffffffc00f08947 */ /* 0x004fea000383ffff */
[----:B------:R-:W-:Y:S05]  /*8dc0*/  BRA `(.L_x_179) ;  /* 0xffffffbc00007947 */ /* 0x000fea000383ffff */
.L_x_83:
[----:B------:R-:W-:-:S07]  /*8dd0*/  MOV R0, UR7 ;  /* 0x0000000700007c02 */ /* 0x000fce0008000f00 */
.L_x_180:
[----:B-1----:R1:W3:Y:S02]  /*8de0*/  SYNCS.PHASECHK.TRANS64.TRYWAIT P0, [R0+URZ+0xa0], R3 ;  /* 0x0000a003000075a7 */ /* 0x0022e400080011ff */
[----:B---3--:R-:W-:Y:S05]  /*8df0*/  @!P0 NANOSLEEP.SYNCS 0x989680 ;  /* 0x009896800000895d */ /* 0x008fea0003900000 */
[----:B------:R-:W3:Y:S02]  /*8e00*/  @!P0 SYNCS.PHASECHK.TRANS64 P0, [R0+URZ+0xa0], R3 ;  /* 0x0000a003000085a7 */ /* 0x000ee400080010ff */
[----:B---3--:R-:W-:Y:S05]  /*8e10*/  @!P0 BRA `(.L_x_180) ;  /* 0xfffffffc00f08947 */ /* 0x008fea000383ffff */
[----:B------:R-:W-:Y:S05]  /*8e20*/  BRA `(.L_x_181) ;  /* 0xffffffbc00707947 */ /* 0x000fea000383ffff */
.L_x_84:
[----:B-1----:R-:W-:-:S07]  /*8e30*/  MOV R0, UR7 ;  /* 0x0000000700007c02 */ /* 0x002fce0008000f00 */
.L_x_182:
[----:B-1----:R1:W3:Y:S02]  /*8e40*/  SYNCS.PHASECHK.TRANS64.TRYWAIT P0, [R0+URZ+0xa8], R3 ;  /* 0x0000a803000075a7 */ /* 0x0022e400080011ff */
[----:B---3--:R-:W-:Y:S05]  /*8e50*/  @!P0 NANOSLEEP.SYNCS 0x989680 ;  /* 0x009896800000895d */ /* 0x008fea0003900000 */
[----:B------:R-:W3:Y:S02]  /*8e60*/  @!P0 SYNCS.PHASECHK.TRANS64 P0, [R0+URZ+0xa8], R3 ;  /* 0x0000a803000085a7 */ /* 0x000ee400080010ff */
[----:B---3--:R-:W-:Y:S05]  /*8e70*/  @!P0 BRA `(.L_x_182) ;  /* 0xfffffffc00f08947 */ /* 0x008fea000383ffff */
[----:B------:R-:W-:Y:S05]  /*8e80*/  BRA `(.L_x_183) ;  /* 0xffffffbc00607947 */ /* 0x000fea000383ffff */
.L_x_85:
[----:B-1----:R-:W-:-:S07]  /*8e90*/  MOV R0, UR7 ;  /* 0x0000000700007c02 */ /* 0x002fce0008000f00 */
.L_x_184:
[----:B-1----:R1:W3:Y:S02]  /*8ea0*/  SYNCS.PHASECHK.TRANS64.TRYWAIT P0, [R0+URZ+0xb0], R3 ;  /* 0x0000b003000075a7 */ /* 0x0022e400080011ff */
[----:B---3--:R-:W-:Y:S05]  /*8eb0*/  @!P0 NANOSLEEP.SYNCS 0x989680 ;  /* 0x009896800000895d */ /* 0x008fea0003900000 */
[----:B------:R-:W3:Y:S02]  /*8ec0*/  @!P0 SYNCS.PHASECHK.TRANS64 P0, [R0+URZ+0xb0], R3 ;  /* 0x0000b003000085a7 */ /* 0x000ee400080010ff */
[----:B---3--:R-:W-:Y:S05]  /*8ed0*/  @!P0 BRA `(.L_x_184) ;  /* 0xfffffffc00f08947 */ /* 0x008fea000383ffff */
[----:B------:R-:W-:Y:S05]  /*8ee0*/  BRA `(.L_x_185) ;  /* 0xffffffbc00507947 */ /* 0x000fea000383ffff */
.L_x_87:
[----:B--2---:R2:W4:Y:S02]  /*8ef0*/  SYNCS.PHASECHK.TRANS64.TRYWAIT P0, [R0+URZ+0xd0], R3 ;  /* 0x0000d003000075a7 */ /* 0x00452400080011ff */
[----:B----4-:R-:W-:Y:S05]  /*8f00*/  @!P0 NANOSLEEP.SYNCS 0x989680 ;  /* 0x009896800000895d */ /* 0x010fea0003900000 */
[----:B------:R-:W4:Y:S02]  /*8f10*/  @!P0 SYNCS.PHASECHK.TRANS64 P0, [R0+URZ+0xd0], R3 ;  /* 0x0000d003000085a7 */ /* 0x000f2400080010ff */
[----:B----4-:R-:W-:Y:S05]  /*8f20*/  @!P0 BRA `(.L_x_87) ;  /* 0xfffffffc00f08947 */ /* 0x010fea000383ffff */
[----:B------:R-:W-:Y:S05]  /*8f30*/  BRA `(.L_x_186) ;  /* 0xffffffc000187947 */ /* 0x000fea000383ffff */
.L_x_98:
[----:B-1----:R-:W-:Y:S04]  /*8f40*/  MOV R0, UR48 ;  /* 0x0000003000007c02 */ /* 0x002fe80008000f00 */
[----:B------:R1:W3:Y:S03]  /*8f50*/  SYNCS.PHASECHK.TRANS64.TRYWAIT P1, [R0+URZ+0x80], R5 ;  /* 0x00008005000075a7 */ /* 0x0002e600080211ff */
[----:B---3--:R-:W-:Y:S05]  /*8f60*/  @!P1 NANOSLEEP.SYNCS 0x989680 ;  /* 0x009896800000995d */ /* 0x008fea0003900000 */
[----:B------:R-:W3:Y:S02]  /*8f70*/  @!P1 SYNCS.PHASECHK.TRANS64 P1, [R0+URZ+0x80], R5 ;  /* 0x00008005000095a7 */ /* 0x000ee400080210ff */
[----:B---3--:R-:W-:Y:S05]  /*8f80*/  @!P1 BRA `(.L_x_98) ;  /* 0xfffffffc00ec9947 */ /* 0x008fea000383ffff */
[----:B------:R-:W-:Y:S05]  /*8f90*/  BRA `(.L_x_97) ;  /* 0xffffffcc00247947 */ /* 0x000fea000383ffff */
.L_x_100:
[----:B-1----:R1:W4:Y:S02]  /*8fa0*/  SYNCS.PHASECHK.TRANS64.TRYWAIT P0, [R88+URZ+0xf0], R3 ;  /* 0x0000f003580075a7 */ /* 0x00232400080011ff */
[----:B----4-:R-:W-:Y:S05]  /*8fb0*/  @!P0 NANOSLEEP.SYNCS 0x989680 ;  /* 0x009896800000895d */ /* 0x010fea0003900000 */
[----:B------:R-:W4:Y:S02]  /*8fc0*/  @!P0 SYNCS.PHASECHK.TRANS64 P0, [R88+URZ+0xf0], R3 ;  /* 0x0000f003580085a7 */ /* 0x000f2400080010ff */
[----:B----4-:R-:W-:Y:S05]  /*8fd0*/  @!P0 BRA `(.L_x_100) ;  /* 0xfffffffc00f08947 */ /* 0x010fea000383ffff */
[----:B------:R-:W-:Y:S05]  /*8fe0*/  BRA `(.L_x_99) ;  /* 0xffffffcc004c7947 */ /* 0x000fea000383ffff */
.L_x_109:
[----:B-1----:R1:W2:Y:S02]  /*8ff0*/  SYNCS.PHASECHK.TRANS64.TRYWAIT P0, [R3+URZ+0x80], R0 ;  /* 0x00008000030075a7 */ /* 0x0022a400080011ff */
[----:B--2---:R-:W-:Y:S05]  /*9000*/  @!P0 NANOSLEEP.SYNCS 0x989680 ;  /* 0x009896800000895d */ /* 0x004fea0003900000 */
[----:B------:R-:W2:Y:S02]  /*9010*/  @!P0 SYNCS.PHASECHK.TRANS64 P0, [R3+URZ+0x80], R0 ;  /* 0x00008000030085a7 */ /* 0x000ea400080010ff */
[----:B--2---:R-:W-:Y:S05]  /*9020*/  @!P0 BRA `(.L_x_109) ;  /* 0xfffffffc00f08947 */ /* 0x004fea000383ffff */
[----:B------:R-:W-:Y:S05]  /*9030*/  BRA `(.L_x_108) ;  /* 0xffffffd400687947 */ /* 0x000fea000383ffff */
.L_x_117:
[----:B-1----:R1:W2:Y:S02]  /*9040*/  SYNCS.PHASECHK.TRANS64.TRYWAIT P0, [R92+URZ+0x80], R5 ;  /* 0x000080055c0075a7 */ /* 0x0022a400080011ff */
[----:B--2---:R-:W-:Y:S05]  /*9050*/  @!P0 NANOSLEEP.SYNCS 0x989680 ;  /* 0x009896800000895d */ /* 0x004fea0003900000 */
[----:B------:R-:W2:Y:S02]  /*9060*/  @!P0 SYNCS.PHASECHK.TRANS64 P0, [R92+URZ+0x80], R5 ;  /* 0x000080055c0085a7 */ /* 0x000ea400080010ff */
[----:B--2---:R-:W-:Y:S05]  /*9070*/  @!P0 BRA `(.L_x_117) ;  /* 0xfffffffc00f08947 */ /* 0x004fea000383ffff */
[----:B------:R-:W-:Y:S05]  /*9080*/  BRA `(.L_x_116) ;  /* 0xffffffdc00a87947 */ /* 0x000fea000383ffff */
.L_x_125:
[----:B-1----:R1:W2:Y:S02]  /*9090*/  SYNCS.PHASECHK.TRANS64.TRYWAIT P0, [R92+URZ+0x80], R5 ;  /* 0x000080055c0075a7 */ /* 0x0022a400080011ff */
[----:B--2---:R-:W-:Y:S05]  /*90a0*/  @!P0 NANOSLEEP.SYNCS 0x989680 ;  /* 0x009896800000895d */ /* 0x004fea0003900000 */
[----:B------:R-:W2:Y:S02]  /*90b0*/  @!P0 SYNCS.PHASECHK.TRANS64 P0, [R92+URZ+0x80], R5 ;  /* 0x000080055c0085a7 */ /* 0x000ea400080010ff */
[----:B--2---:R-:W-:Y:S05]  /*90c0*/  @!P0 BRA `(.L_x_125) ;  /* 0xfffffffc00f08947 */ /* 0x004fea000383ffff */
[----:B------:R-:W-:Y:S05]  /*90d0*/  BRA `(.L_x_124) ;  /* 0xffffffe400e87947 */ /* 0x000fea000383ffff */
        .weak           $__internal_0_$__cuda_sm10x_tcgen05_guardrail_trap_col_being_dealloced_not_returned_by_alloc
        .type           $__internal_0_$__cuda_sm10x_tcgen05_guardrail_trap_col_being_dealloced_not_returned_by_alloc,@function
        .size           $__internal_0_$__cuda_sm10x_tcgen05_guardrail_trap_col_being_dealloced_not_returned_by_alloc,($__internal_1_$__cuda_sm10x_tcgen05_guardrail_trap_phase_invalid_during_alloc - $__internal_0_$__cuda_sm10x_tcgen05_guardrail_trap_col_being_dealloced_not_returned_by_alloc)
$__internal_0_$__cuda_sm10x_tcgen05_guardrail_trap_col_being_dealloced_not_returned_by_alloc:
[----:B------:R-:W-:Y:S05]  /*90e0*/  BPT.TRAP 0x1 ;  /* 0x000000040000795c */ /* 0x000fea0000300000 */
[----:B------:R-:W-:-:S04]  /*90f0*/  HFMA2 R3, -RZ, RZ, 0, 0 ;  /* 0x00000000ff037431 */ /* 0x000fc800000001ff */
[----:B------:R-:W-:Y:S05]  /*9100*/  RET.REL.NODEC R2 `(_ZN7cutlass13device_kernelINS_4gemm6kernel13GemmUniversalIN4cute5tupleIJiiiiEEENS1_10collective13CollectiveMmaINS1_35MainloopSm100TmaUmmaWarpSpecializedILi8ELi2ELi4ENS5_IJNS4_1CILi1EEESB_SB_EEEEENS5_IJNSA_ILi128EEENSA_ILi64EEENSA_ILi32EEEEEENS_10tfloat32_tENS5_IJlSB_lEEESI_SJ_NS4_8TiledMMAINS4_8MMA_AtomIJNS4_17SM100_MMA_TF32_SSISI_SI_fLi128ELi64ELNS4_4UMMA5MajorE0ELSO_0ELNSN_7ScaleInE0ELSP_0EEEEEENS4_6LayoutISC_NS5_IJNSA_ILi0EEEST_ST_EEEEENS5_IJNS4_10UnderscoreESW_SW_EEEEENS4_13SM90_TMA_LOADENS4_14ComposedLayoutINS4_7SwizzleILi3ELi4ELi3EEENS4_18smem_ptr_flag_bitsILi32EEENSS_INS5_IJNSA_ILi8EEESG_EEENS5_IJSG_SB_EEEEEEEvNS4_8identityESZ_S19_vS1A_EENS_8epilogue10collective18CollectiveEpilogueINS1C_23Sm100TmaWarpSpecializedILi4ELi2ELi16ELb1ELb0EEEJSH_NS5_IJNSS_ISE_SB_EENSS_INSA_ILi16EEESB_EEEEESI_SJ_SI_SJ_NS1C_6fusion15FusionCallbacksIS1G_NS1L_17LinearCombinationISI_fSI_fLNS_15FloatRoundStyleE2EEESH_S1K_JEEENS4_5SM1004TMEM4LOAD26SM100_TMEM_LOAD_32dp32b16xESZ_NS10_INS11_ILi2ELi4ELi3EEES14_NSS_INS5_IJS15_S1I_EEENS5_IJS1I_SB_EEEEEEENS4_39AutoVectorizingCopyWithAssumedAlignmentILi128EEENS4_14SM90_TMA_STOREES1Z_S21_S21_EEEvvEEEEvNT_6ParamsE) ;  /* 0xffffff6c02bc7950 */ /* 0x000fea0003c3ffff */
        .weak           $__internal_1_$__cuda_sm10x_tcgen05_guardrail_trap_phase_invalid_during_alloc
        .type           $__internal_1_$__cuda_sm10x_tcgen05_guardrail_trap_phase_invalid_during_alloc,@function
        .size           $__internal_1_$__cuda_sm10x_tcgen05_guardrail_trap_phase_invalid_during_alloc,($__internal_2_$__cuda_sm10x_tcgen05_guardrail_trap_unallocated_columns_being_dealloced - $__internal_1_$__cuda_sm10x_tcgen05_guardrail_trap_phase_invalid_during_alloc)
$__internal_1_$__cuda_sm10x_tcgen05_guardrail_trap_phase_invalid_during_alloc:
[----:B------:R-:W-:Y:S05]  /*9110*/  BPT.TRAP 0x1 ;  /* 0x000000040000795c */ /* 0x000fea0000300000 */
[----:B------:R-:W-:-:S04]  /*9120*/  MOV R3, 0x0 ;  /* 0x0000000000037802 */ /* 0x000fc80000000f00 */
[----:B------:R-:W-:Y:S05]  /*9130*/  RET.REL.NODEC R2 `(_ZN7cutlass13device_kernelINS_4gemm6kernel13GemmUniversalIN4cute5tupleIJiiiiEEENS1_10collective13CollectiveMmaINS1_35MainloopSm100TmaUmmaWarpSpecializedILi8ELi2ELi4ENS5_IJNS4_1CILi1EEESB_SB_EEEEENS5_IJNSA_ILi128EEENSA_ILi64EEENSA_ILi32EEEEEENS_10tfloat32_tENS5_IJlSB_lEEESI_SJ_NS4_8TiledMMAINS4_8MMA_AtomIJNS4_17SM100_MMA_TF32_SSISI_SI_fLi128ELi64ELNS4_4UMMA5MajorE0ELSO_0ELNSN_7ScaleInE0ELSP_0EEEEEENS4_6LayoutISC_NS5_IJNSA_ILi0EEEST_ST_EEEEENS5_IJNS4_10UnderscoreESW_SW_EEEEENS4_13SM90_TMA_LOADENS4_14ComposedLayoutINS4_7SwizzleILi3ELi4ELi3EEENS4_18smem_ptr_flag_bitsILi32EEENSS_INS5_IJNSA_ILi8EEESG_EEENS5_IJSG_SB_EEEEEEEvNS4_8identityESZ_S19_vS1A_EENS_8epilogue10collective18CollectiveEpilogueINS1C_23Sm100TmaWarpSpecializedILi4ELi2ELi16ELb1ELb0EEEJSH_NS5_IJNSS_ISE_SB_EENSS_INSA_ILi16EEESB_EEEEESI_SJ_SI_SJ_NS1C_6fusion15FusionCallbacksIS1G_NS1L_17LinearCombinationISI_fSI_fLNS_15FloatRoundStyleE2EEESH_S1K_JEEENS4_5SM1004TMEM4LOAD26SM100_TMEM_LOAD_32dp32b16xESZ_NS10_INS11_ILi2ELi4ELi3EEES14_NSS_INS5_IJS15_S1I_EEENS5_IJS1I_SB_EEEEEEENS4_39AutoVectorizingCopyWithAssumedAlignmentILi128EEENS4_14SM90_TMA_STOREES1Z_S21_S21_EEEvvEEEEvNT_6ParamsE) ;  /* 0xffffff6c02b07950 */ /* 0x000fea0003c3ffff */
        .weak           $__internal_2_$__cuda_sm10x_tcgen05_guardrail_trap_unallocated_columns_being_dealloced
        .type           $__internal_2_$__cuda_sm10x_tcgen05_guardrail_trap_unallocated_columns_being_dealloced,@function
        .size           $__internal_2_$__cuda_sm10x_tcgen05_guardrail_trap_unallocated_columns_being_dealloced,(.L_x_188 - $__internal_2_$__cuda_sm10x_tcgen05_guardrail_trap_unallocated_columns_being_dealloced)
$__internal_2_$__cuda_sm10x_tcgen05_guardrail_trap_unallocated_columns_being_dealloced:
[----:B------:R-:W-:Y:S05]  /*9140*/  BPT.TRAP 0x1 ;  /* 0x000000040000795c */ /* 0x000fea0000300000 */
[----:B------:R-:W-:-:S04]  /*9150*/  HFMA2 R3, -RZ, RZ, 0, 0 ;  /* 0x00000000ff037431 */ /* 0x000fc800000001ff */
[----:B------:R-:W-:Y:S05]  /*9160*/  RET.REL.NODEC R2 `(_ZN7cutlass13device_kernelINS_4gemm6kernel13GemmUniversalIN4cute5tupleIJiiiiEEENS1_10collective13CollectiveMmaINS1_35MainloopSm100TmaUmmaWarpSpecializedILi8ELi2ELi4ENS5_IJNS4_1CILi1EEESB_SB_EEEEENS5_IJNSA_ILi128EEENSA_ILi64EEENSA_ILi32EEEEEENS_10tfloat32_tENS5_IJlSB_lEEESI_SJ_NS4_8TiledMMAINS4_8MMA_AtomIJNS4_17SM100_MMA_TF32_SSISI_SI_fLi128ELi64ELNS4_4UMMA5MajorE0ELSO_0ELNSN_7ScaleInE0ELSP_0EEEEEENS4_6LayoutISC_NS5_IJNSA_ILi0EEEST_ST_EEEEENS5_IJNS4_10UnderscoreESW_SW_EEEEENS4_13SM90_TMA_LOADENS4_14ComposedLayoutINS4_7SwizzleILi3ELi4ELi3EEENS4_18smem_ptr_flag_bitsILi32EEENSS_INS5_IJNSA_ILi8EEESG_EEENS5_IJSG_SB_EEEEEEEvNS4_8identityESZ_S19_vS1A_EENS_8epilogue10collective18CollectiveEpilogueINS1C_23Sm100TmaWarpSpecializedILi4ELi2ELi16ELb1ELb0EEEJSH_NS5_IJNSS_ISE_SB_EENSS_INSA_ILi16EEESB_EEEEESI_SJ_SI_SJ_NS1C_6fusion15FusionCallbacksIS1G_NS1L_17LinearCombinationISI_fSI_fLNS_15FloatRoundStyleE2EEESH_S1K_JEEENS4_5SM1004TMEM4LOAD26SM100_TMEM_LOAD_32dp32b16xESZ_NS10_INS11_ILi2ELi4ELi3EEES14_NSS_INS5_IJS15_S1I_EEENS5_IJS1I_SB_EEEEEEENS4_39AutoVectorizingCopyWithAssumedAlignmentILi128EEENS4_14SM90_TMA_STOREES1Z_S21_S21_EEEvvEEEEvNT_6ParamsE) ;  /* 0xffffff6c02a47950 */ /* 0x000fea0003c3ffff */
.L_x_187:
[----:B------:R-:W-:-:S00]  /*9170*/  BRA `(.L_x_187) ;  /* 0xfffffffc00fc7947 */ /* 0x000fc0000383ffff */
[----:B------:R-:W-:-:S00]  /*9180*/  NOP ;  /* 0x0000000000007918 */ /* 0x000fc00000000000 */
[----:B------:R-:W-:-:S00]  /*9190*/  NOP ;  /* 0x0000000000007918 */ /* 0x000fc00000000000 */
[----:B------:R-:W-:-:S00]  /*91a0*/  NOP ;  /* 0x0000000000007918 */ /* 0x000fc00000000000 */
[----:B------:R-:W-:-:S00]  /*91b0*/  NOP ;  /* 0x0000000000007918 */ /* 0x000fc00000000000 */
[----:B------:R-:W-:-:S00]  /*91c0*/  NOP ;  /* 0x0000000000007918 */ /* 0x000fc00000000000 */
[----:B------:R-:W-:-:S00]  /*91d0*/  NOP ;  /* 0x0000000000007918 */ /* 0x000fc00000000000 */
[----:B------:R-:W-:-:S00]  /*91e0*/  NOP ;  /* 0x0000000000007918 */ /* 0x000fc00000000000 */
[----:B------:R-:W-:-:S00]  /*91f0*/  NOP ;  /* 0x0000000000007918 */ /* 0x000fc00000000000 */
.L_x_188:


//--------------------- .nv.global.init           --------------------------
	.section	.nv.global.init,"aw",@progbits
.nv.global.init:
	.type		$str$27,@object
	.size		$str$27,($str$28 - $str$27)
$str$27:
        /*0000*/ 	.byte	0x28, 0x61, 0x64, 0x64, 0x72, 0x65, 0x73, 0x73, 0x20, 0x26, 0x20, 0x6d, 0x61, 0x73, 0x6b, 0x29
        /*0010*/ 	.byte	0x20, 0x3d, 0x3d, 0x20, 0x30, 0x00
	.type		$str$28,@object
	.size		$str$28,($str$26 - $str$28)
$str$28:
        /*0016*/ 	.byte	0x2f, 0x74, 0x6d, 0x70, 0x2f, 0x63, 0x75, 0x74, 0x6c, 0x61, 0x73, 0x73, 0x5f, 0x73, 0x77, 0x65
        /*0026*/ 	.byte	0x65, 0x70, 0x5f, 0x73, 0x72, 0x63, 0x2f, 0x69, 0x6e, 0x63, 0x6c, 0x75, 0x64, 0x65, 0x2f, 0x63
        /*0036*/ 	.byte	0x75, 0x74, 0x65, 0x2f, 0x70, 0x6f, 0x69, 0x6e, 0x74, 0x65, 0x72, 0x5f, 0x66, 0x6c, 0x61, 0x67
        /*0046*/ 	.byte	0x67, 0x65, 0x64, 0x2e, 0x68, 0x70, 0x70, 0x00
	.type		$str$26,@object
	.size		$str$26,($str$25 - $str$26)
$str$26:
        /*004e*/ 	.byte	0x2f, 0x74, 0x6d, 0x70, 0x2f, 0x63, 0x75, 0x74, 0x6c, 0x61, 0x73, 0x73, 0x5f, 0x73, 0x77, 0x65
        /*005e*/ 	.byte	0x65, 0x70, 0x5f, 0x73, 0x72, 0x63, 0x2f, 0x69, 0x6e, 0x63, 0x6c, 0x75, 0x64, 0x65, 0x2f, 0x63
        /*006e*/ 	.byte	0x75, 0x74, 0x65, 0x2f, 0x61, 0x74, 0x6f, 0x6d, 0x2f, 0x63, 0x6f, 0x70, 0x79, 0x5f, 0x74, 0x72
        /*007e*/ 	.byte	0x61, 0x69, 0x74, 0x73, 0x5f, 0x73, 0x6d, 0x31, 0x30, 0x30, 0x2e, 0x68, 0x70, 0x70, 0x00
	.type		$str$25,@object
	.size		$str$25,(__unnamed_1 - $str$25)
$str$25:
        /*008d*/ 	.byte	0x28, 0x28, 0x75, 0x69, 0x6e, 0x74, 0x33, 0x32, 0x5f, 0x74, 0x28, 0x74, 0x68, 0x72, 0x65, 0x61
        /*009d*/ 	.byte	0x64, 0x49, 0x64, 0x78, 0x2e, 0x78, 0x29, 0x20, 0x2f, 0x20, 0x33, 0x32, 0x29, 0x20, 0x25, 0x20
        /*00ad*/ 	.byte	0x34, 0x29, 0x20, 0x3d, 0x3d, 0x20, 0x28, 0x28, 0x28, 0x74, 0x6d, 0x65, 0x6d, 0x5f, 0x61, 0x64
        /*00bd*/ 	.byte	0x64, 0x72, 0x20, 0x3e, 0x3e, 0x20, 0x31, 0x36, 0x29, 0x20, 0x2f, 0x20, 0x33, 0x32, 0x29, 0x20
        /*00cd*/ 	.byte	0x25, 0x20, 0x34, 0x29, 0x00
	.type		__unnamed_1,@object
	.size		__unnamed_1,(__unnamed_2 - __unnamed_1)
__unnamed_1:
        /*00d2*/ 	.byte	0x61, 0x75, 0x74, 0x6f, 0x20, 0x63, 0x75, 0x74, 0x65, 0x3a, 0x3a, 0x61, 0x73, 0x5f, 0x70, 0x6f
        /* <DEDUP_REMOVED lines=24> */
        /*0262*/ 	.byte	0x32, 0x30, 0x34, 0x38, 0x3e, 0x3e, 0x3e, 0x3e, 0x5d, 0x00
	.type		__unnamed_2,@object
	.size		__unnamed_2,(.L_2 - __unnamed_2)
__unnamed_2:
        /* <DEDUP_REMOVED lines=42> */
        /*050c*/ 	.byte	0x3e, 0x5d, 0x00
.L_2:


//--------------------- .nv.shared._ZN7cutlass13device_kernelINS_4gemm6kernel13GemmUniversalIN4cute5tupleIJiiiiEEENS1_10collective13CollectiveMmaINS1_35MainloopSm100TmaUmmaWarpSpecializedILi8ELi2ELi4ENS5_IJNS4_1CILi1EEESB_SB_EEEEENS5_IJNSA_ILi128EEENSA_ILi64EEENSA_ILi32EEEEEENS_10tfloat32_tENS5_IJlSB_lEEESI_SJ_NS4_8TiledMMAINS4_8MMA_AtomIJNS4_17SM100_MMA_TF32_SSISI_SI_fLi128ELi64ELNS4_4UMMA5MajorE0ELSO_0ELNSN_7ScaleInE0ELSP_0EEEEEENS4_6LayoutISC_NS5_IJNSA_ILi0EEEST_ST_EEEEENS5_IJNS4_10UnderscoreESW_SW_EEEEENS4_13SM90_TMA_LOADENS4_14ComposedLayoutINS4_7SwizzleILi3ELi4ELi3EEENS4_18smem_ptr_flag_bitsILi32EEENSS_INS5_IJNSA_ILi8EEESG_EEENS5_IJSG_SB_EEEEEEEvNS4_8identityESZ_S19_vS1A_EENS_8epilogue10collective18CollectiveEpilogueINS1C_23Sm100TmaWarpSpecializedILi4ELi2ELi16ELb1ELb0EEEJSH_NS5_IJNSS_ISE_SB_EENSS_INSA_ILi16EEESB_EEEEESI_SJ_SI_SJ_NS1C_6fusion15FusionCallbacksIS1G_NS1L_17LinearCombinationISI_fSI_fLNS_15FloatRoundStyleE2EEESH_S1K_JEEENS4_5SM1004TMEM4LOAD26SM100_TMEM_LOAD_32dp32b16xESZ_NS10_INS11_ILi2ELi4ELi3EEES14_NSS_INS5_IJS15_S1I_EEENS5_IJS1I_SB_EEEEEEENS4_39AutoVectorizingCopyWithAssumedAlignmentILi128EEENS4_14SM90_TMA_STOREES1Z_S21_S21_EEEvvEEEEvNT_6ParamsE --------------------------
	.section	.nv.shared._ZN7cutlass13device_kernelINS_4gemm6kernel13GemmUniversalIN4cute5tupleIJiiiiEEENS1_10collective13CollectiveMmaINS1_35MainloopSm100TmaUmmaWarpSpecializedILi8ELi2ELi4ENS5_IJNS4_1CILi1EEESB_SB_EEEEENS5_IJNSA_ILi128EEENSA_ILi64EEENSA_ILi32EEEEEENS_10tfloat32_tENS5_IJlSB_lEEESI_SJ_NS4_8TiledMMAINS4_8MMA_AtomIJNS4_17SM100_MMA_TF32_SSISI_SI_fLi128ELi64ELNS4_4UMMA5MajorE0ELSO_0ELNSN_7ScaleInE0ELSP_0EEEEEENS4_6LayoutISC_NS5_IJNSA_ILi0EEEST_ST_EEEEENS5_IJNS4_10UnderscoreESW_SW_EEEEENS4_13SM90_TMA_LOADENS4_14ComposedLayoutINS4_7SwizzleILi3ELi4ELi3EEENS4_18smem_ptr_flag_bitsILi32EEENSS_INS5_IJNSA_ILi8EEESG_EEENS5_IJSG_SB_EEEEEEEvNS4_8identityESZ_S19_vS1A_EENS_8epilogue10collective18CollectiveEpilogueINS1C_23Sm100TmaWarpSpecializedILi4ELi2ELi16ELb1ELb0EEEJSH_NS5_IJNSS_ISE_SB_EENSS_INSA_ILi16EEESB_EEEEESI_SJ_SI_SJ_NS1C_6fusion15FusionCallbacksIS1G_NS1L_17LinearCombinationISI_fSI_fLNS_15FloatRoundStyleE2EEESH_S1K_JEEENS4_5SM1004TMEM4LOAD26SM100_TMEM_LOAD_32dp32b16xESZ_NS10_INS11_ILi2ELi4ELi3EEES14_NSS_INS5_IJS15_S1I_EEENS5_IJS1I_SB_EEEEEEENS4_39AutoVectorizingCopyWithAssumedAlignmentILi128EEENS4_14SM90_TMA_STOREES1Z_S21_S21_EEEvvEEEEvNT_6ParamsE,"aw",@nobits
	.sectionflags	@""
	.align	16
	.zero		1024


//--------------------- .nv.shared.reserved.0     --------------------------
	.section	.nv.shared.reserved.0,"aw",@nobits
	.weak		__nv_reservedSMEM_offset_0_alias
	.size		__nv_reservedSMEM_offset_0_alias, 0, 64
	.other		__nv_reservedSMEM_offset_0_alias,@"STO_CUDA_RESERVED_SHARED STV_DEFAULT"
__nv_reservedSMEM_offset_0_alias:
	.zero		0
.nv.shared.reserved.0:
	.zero		64
	.weak		__nv_reservedSMEM_tcgen05_partition
	.type		__nv_reservedSMEM_tcgen05_partition,@object
	.size		__nv_reservedSMEM_tcgen05_partition,(.L_0 - __nv_reservedSMEM_tcgen05_partition)
__nv_reservedSMEM_tcgen05_partition:
	.zero		32
.L_0:


//--------------------- .nv.global                --------------------------
	.section	.nv.global,"aw",@nobits
.nv.global:
	.type		_ZN40_INTERNAL_ab41444f_4_k_cu_2c6b0152_385474cute1_E,@object
	.size		_ZN40_INTERNAL_ab41444f_4_k_cu_2c6b0152_385474cute1_E,(_ZN40_INTERNAL_ab41444f_4_k_cu_2c6b0152_385474cuda3std3__45__cpo6cbeginE - _ZN40_INTERNAL_ab41444f_4_k_cu_2c6b0152_385474cute1_E)
_ZN40_INTERNAL_ab41444f_4_k_cu_2c6b0152_385474cute1_E:
	.zero		1
	.type		_ZN40_INTERNAL_ab41444f_4_k_cu_2c6b0152_385474cuda3std3__45__cpo6cbeginE,@object
	.size		_ZN40_INTERNAL_ab41444f_4_k_cu_2c6b0152_385474cuda3std3__45__cpo6cbeginE,(_ZN40_INTERNAL_ab41444f_4_k_cu_2c6b0152_385474cuda3std3__48in_placeE - _ZN40_INTERNAL_ab41444f_4_k_cu_2c6b0152_385474cuda3std3__45__cpo6cbeginE)
_ZN40_INTERNAL_ab41444f_4_k_cu_2c6b0152_385474cuda3std3__45__cpo6cbeginE:
	.zero		1
	.type		_ZN40_INTERNAL_ab41444f_4_k_cu_2c6b0152_385474cuda3std3__48in_placeE,@object
	.size		_ZN40_INTERNAL_ab41444f_4_k_cu_2c6b0152_385474cuda3std3__48in_placeE,(_ZN40_INTERNAL_ab41444f_4_k_cu_2c6b0152_385474cuda3std6ranges3__45__cpo9iter_moveE - _ZN40_INTERNAL_ab41444f_4_k_cu_2c6b0152_385474cuda3std3__48in_placeE)
_ZN40_INTERNAL_ab41444f_4_k_cu_2c6b0152_385474cuda3std3__48in_placeE:
	.zero		1
	.type		_ZN40_INTERNAL_ab41444f_4_k_cu_2c6b0152_385474cuda3std6ranges3__45__cpo9iter_moveE,@object
	.size		_ZN40_INTERNAL_ab41444f_4_k_cu_2c6b0152_385474cuda3std6ranges3__45__cpo9iter_moveE,(_ZN40_INTERNAL_ab41444f_4_k_cu_2c6b0152_385474cuda3std3__45__cpo5beginE - _ZN40_INTERNAL_ab41444f_4_k_cu_2c6b0152_385474cuda3std6ranges3__45__cpo9iter_moveE)
_ZN40_INTERNAL_ab41444f_4_k_cu_2c6b0152_385474cuda3std6ranges3__45__cpo9iter_moveE:
	.zero		1
	.type		_ZN40_INTERNAL_ab41444f_4_k_cu_2c6b0152_385474cuda3std3__45__cpo5beginE,@object
	.size		_ZN40_INTERNAL_ab41444f_4_k_cu_2c6b0152_385474cuda3std3__45__cpo5beginE,(_ZN40_INTERNAL_ab41444f_4_k_cu_2c6b0152_385474cuda3std3__442_GLOBAL__N__ab41444f_4_k_cu_2c6b0152_385476ignoreE - _ZN40_INTERNAL_ab41444f_4_k_cu_2c6b0152_385474cuda3std3__45__cpo5beginE)
_ZN40_INTERNAL_ab41444f_4_k_cu_2c6b0152_385474cuda3std3__45__cpo5beginE:
	.zero		1
	.type		_ZN40_INTERNAL_ab41444f_4_k_cu_2c6b0152_385474cuda3std3__442_GLOBAL__N__ab41444f_4_k_cu_2c6b0152_385476ignoreE,@object
	.size		_ZN40_INTERNAL_ab41444f_4_k_cu_2c6b0152_385474cuda3std3__442_GLOBAL__N__ab41444f_4_k_cu_2c6b0152_385476ignoreE,(_ZN40_INTERNAL_ab41444f_4_k_cu_2c6b0152_385474cute7productE - _ZN40_INTERNAL_ab41444f_4_k_cu_2c6b0152_385474cuda3std3__442_GLOBAL__N__ab41444f_4_k_cu_2c6b0152_385476ignoreE)
_ZN40_INTERNAL_ab41444f_4_k_cu_2c6b0152_385474cuda3std3__442_GLOBAL__N__ab41444f_4_k_cu_2c6b0152_385476ignoreE:
	.zero		1
	.type		_ZN40_INTERNAL_ab41444f_4_k_cu_2c6b0152_385474cute7productE,@object
	.size		_ZN40_INTERNAL_ab41444f_4_k_cu_2c6b0152_385474cute7productE,(_ZN40_INTERNAL_ab41444f_4_k_cu_2c6b0152_385474cuda3std3__45__cpo3endE - _ZN40_INTERNAL_ab41444f_4_k_cu_2c6b0152_385474cute7productE)
_ZN40_INTERNAL_ab41444f_4_k_cu_2c6b0152_385474cute7productE:
	.zero		1
	.type		_ZN40_INTERNAL_ab41444f_4_k_cu_2c6b0152_385474cuda3std3__45__cpo3endE,@object
	.size		_ZN40_INTERNAL_ab41444f_4_k_cu_2c6b0152_385474cuda3std3__45__cpo3endE,(_ZN40_INTERNAL_ab41444f_4_k_cu_2c6b0152_385474cuda3std3__419piecewise_constructE - _ZN40_INTERNAL_ab41444f_4_k_cu_2c6b0152_385474cuda3std3__45__cpo3endE)
_ZN40_INTERNAL_ab41444f_4_k_cu_2c6b0152_385474cuda3std3__45__cpo3endE:
	.zero		1
	.type		_ZN40_INTERNAL_ab41444f_4_k_cu_2c6b0152_385474cuda3std3__419piecewise_constructE,@object
	.size		_ZN40_INTERNAL_ab41444f_4_k_cu_2c6b0152_385474cuda3std3__419piecewise_constructE,(_ZN40_INTERNAL_ab41444f_4_k_cu_2c6b0152_385474cuda3std3__45__cpo4cendE - _ZN40_INTERNAL_ab41444f_4_k_cu_2c6b0152_385474cuda3std3__419piecewise_constructE)
_ZN40_INTERNAL_ab41444f_4_k_cu_2c6b0152_385474cuda3std3__419piecewise_constructE:
	.zero		1
	.type		_ZN40_INTERNAL_ab41444f_4_k_cu_2c6b0152_385474cuda3std3__45__cpo4cendE,@object
	.size		_ZN40_INTERNAL_ab41444f_4_k_cu_2c6b0152_385474cuda3std3__45__cpo4cendE,(_ZN40_INTERNAL_ab41444f_4_k_cu_2c6b0152_385474cuda3std6ranges3__45__cpo4swapE - _ZN40_INTERNAL_ab41444f_4_k_cu_2c6b0152_385474cuda3std3__45__cpo4cendE)
_ZN40_INTERNAL_ab41444f_4_k_cu_2c6b0152_385474cuda3std3__45__cpo4cendE:
	.zero		1
	.type		_ZN40_INTERNAL_ab41444f_4_k_cu_2c6b0152_385474cuda3std6ranges3__45__cpo4swapE,@object
	.size		_ZN40_INTERNAL_ab41444f_4_k_cu_2c6b0152_385474cuda3std6ranges3__45__cpo4swapE,(.L_10 - _ZN40_INTERNAL_ab41444f_4_k_cu_2c6b0152_385474cuda3std6ranges3__45__cpo4swapE)
_ZN40_INTERNAL_ab41444f_4_k_cu_2c6b0152_385474cuda3std6ranges3__45__cpo4swapE:
	.zero		1
.L_10:


//--------------------- .nv.constant0._ZN7cutlass13device_kernelINS_4gemm6kernel13GemmUniversalIN4cute5tupleIJiiiiEEENS1_10collective13CollectiveMmaINS1_35MainloopSm100TmaUmmaWarpSpecializedILi8ELi2ELi4ENS5_IJNS4_1CILi1EEESB_SB_EEEEENS5_IJNSA_ILi128EEENSA_ILi64EEENSA_ILi32EEEEEENS_10tfloat32_tENS5_IJlSB_lEEESI_SJ_NS4_8TiledMMAINS4_8MMA_AtomIJNS4_17SM100_MMA_TF32_SSISI_SI_fLi128ELi64ELNS4_4UMMA5MajorE0ELSO_0ELNSN_7ScaleInE0ELSP_0EEEEEENS4_6LayoutISC_NS5_IJNSA_ILi0EEEST_ST_EEEEENS5_IJNS4_10UnderscoreESW_SW_EEEEENS4_13SM90_TMA_LOADENS4_14ComposedLayoutINS4_7SwizzleILi3ELi4ELi3EEENS4_18smem_ptr_flag_bitsILi32EEENSS_INS5_IJNSA_ILi8EEESG_EEENS5_IJSG_SB_EEEEEEEvNS4_8identityESZ_S19_vS1A_EENS_8epilogue10collective18CollectiveEpilogueINS1C_23Sm100TmaWarpSpecializedILi4ELi2ELi16ELb1ELb0EEEJSH_NS5_IJNSS_ISE_SB_EENSS_INSA_ILi16EEESB_EEEEESI_SJ_SI_SJ_NS1C_6fusion15FusionCallbacksIS1G_NS1L_17LinearCombinationISI_fSI_fLNS_15FloatRoundStyleE2EEESH_S1K_JEEENS4_5SM1004TMEM4LOAD26SM100_TMEM_LOAD_32dp32b16xESZ_NS10_INS11_ILi2ELi4ELi3EEES14_NSS_INS5_IJS15_S1I_EEENS5_IJS1I_SB_EEEEEEENS4_39AutoVectorizingCopyWithAssumedAlignmentILi128EEENS4_14SM90_TMA_STOREES1Z_S21_S21_EEEvvEEEEvNT_6ParamsE --------------------------
	.section	.nv.constant0._ZN7cutlass13device_kernelINS_4gemm6kernel13GemmUniversalIN4cute5tupleIJiiiiEEENS1_10collective13CollectiveMmaINS1_35MainloopSm100TmaUmmaWarpSpecializedILi8ELi2ELi4ENS5_IJNS4_1CILi1EEESB_SB_EEEEENS5_IJNSA_ILi128EEENSA_ILi64EEENSA_ILi32EEEEEENS_10tfloat32_tENS5_IJlSB_lEEESI_SJ_NS4_8TiledMMAINS4_8MMA_AtomIJNS4_17SM100_MMA_TF32_SSISI_SI_fLi128ELi64ELNS4_4UMMA5MajorE0ELSO_0ELNSN_7ScaleInE0ELSP_0EEEEEENS4_6LayoutISC_NS5_IJNSA_ILi0EEEST_ST_EEEEENS5_IJNS4_10UnderscoreESW_SW_EEEEENS4_13SM90_TMA_LOADENS4_14ComposedLayoutINS4_7SwizzleILi3ELi4ELi3EEENS4_18smem_ptr_flag_bitsILi32EEENSS_INS5_IJNSA_ILi8EEESG_EEENS5_IJSG_SB_EEEEEEEvNS4_8identityESZ_S19_vS1A_EENS_8epilogue10collective18CollectiveEpilogueINS1C_23Sm100TmaWarpSpecializedILi4ELi2ELi16ELb1ELb0EEEJSH_NS5_IJNSS_ISE_SB_EENSS_INSA_ILi16EEESB_EEEEESI_SJ_SI_SJ_NS1C_6fusion15FusionCallbacksIS1G_NS1L_17LinearCombinationISI_fSI_fLNS_15FloatRoundStyleE2EEESH_S1K_JEEENS4_5SM1004TMEM4LOAD26SM100_TMEM_LOAD_32dp32b16xESZ_NS10_INS11_ILi2ELi4ELi3EEES14_NSS_INS5_IJS15_S1I_EEENS5_IJS1I_SB_EEEEEEENS4_39AutoVectorizingCopyWithAssumedAlignmentILi128EEENS4_14SM90_TMA_STOREES1Z_S21_S21_EEEvvEEEEvNT_6ParamsE,"a",@progbits
	.sectionflags	@""
	.align	4
.nv.constant0._ZN7cutlass13device_kernelINS_4gemm6kernel13GemmUniversalIN4cute5tupleIJiiiiEEENS1_10collective13CollectiveMmaINS1_35MainloopSm100TmaUmmaWarpSpecializedILi8ELi2ELi4ENS5_IJNS4_1CILi1EEESB_SB_EEEEENS5_IJNSA_ILi128EEENSA_ILi64EEENSA_ILi32EEEEEENS_10tfloat32_tENS5_IJlSB_lEEESI_SJ_NS4_8TiledMMAINS4_8MMA_AtomIJNS4_17SM100_MMA_TF32_SSISI_SI_fLi128ELi64ELNS4_4UMMA5MajorE0ELSO_0ELNSN_7ScaleInE0ELSP_0EEEEEENS4_6LayoutISC_NS5_IJNSA_ILi0EEEST_ST_EEEEENS5_IJNS4_10UnderscoreESW_SW_EEEEENS4_13SM90_TMA_LOADENS4_14ComposedLayoutINS4_7SwizzleILi3ELi4ELi3EEENS4_18smem_ptr_flag_bitsILi32EEENSS_INS5_IJNSA_ILi8EEESG_EEENS5_IJSG_SB_EEEEEEEvNS4_8identityESZ_S19_vS1A_EENS_8epilogue10collective18CollectiveEpilogueINS1C_23Sm100TmaWarpSpecializedILi4ELi2ELi16ELb1ELb0EEEJSH_NS5_IJNSS_ISE_SB_EENSS_INSA_ILi16EEESB_EEEEESI_SJ_SI_SJ_NS1C_6fusion15FusionCallbacksIS1G_NS1L_17LinearCombinationISI_fSI_fLNS_15FloatRoundStyleE2EEESH_S1K_JEEENS4_5SM1004TMEM4LOAD26SM100_TMEM_LOAD_32dp32b16xESZ_NS10_INS11_ILi2ELi4ELi3EEES14_NSS_INS5_IJS15_S1I_EEENS5_IJS1I_SB_EEEEEEENS4_39AutoVectorizingCopyWithAssumedAlignmentILi128EEENS4_14SM90_TMA_STOREES1Z_S21_S21_EEEvvEEEEvNT_6ParamsE:
	.zero		2944


//--------------------- SYMBOLS --------------------------

	.type		.nv.reservedSmem.offset0,@object
	.size		.nv.reservedSmem.offset0,0x4
	.type		.nv.reservedSmem.cap,@object
	.size		.nv.reservedSmem.cap,0x4
	.type		__assertfail,@function
